// auto-generated by cutlass_sweep.fmha — config: {"arch": "sm_90", "direction": "fwd", "dtype": "bf16", "head_dim": 224, "mask": "causal", "schedule": "pingpong", "tile_kv": 64, "tile_q": 128}
#include "cutlass/cutlass.h"
#include "cute/tensor.hpp"
#include "cutlass/device_kernel.h"
#include "cutlass/kernel_hardware_info.h"
#include "88_hopper_fmha/collective/fmha_fusion.hpp"
#include "88_hopper_fmha/kernel/fmha_kernel_builder.hpp"

using namespace cute;
using Element = cutlass::bfloat16_t;
using TileShape = Shape<_128, _64, _224>;
using StrideQ = cute::tuple<int, _1, cute::tuple<int, int>>;
using StrideK = cute::tuple<int, _1, cute::tuple<int, int>>;
using StrideV = cute::tuple<int, cute::_1, cute::tuple<int, int>>;

using Kernel = typename cutlass::fmha::kernel::FmhaBuilder<
    Element, float, float,
    TileShape, StrideQ, StrideK, StrideV,
    cutlass::fmha::collective::CausalFusion,
    cutlass::gemm::KernelTmaWarpSpecializedPingpong
  >::Kernel;

auto* _anchor = &cutlass::device_kernel<Kernel>;


// ===== COMPILED SASS (sm_90a) =====

	.target	sm_90a

	.elftype	@"ET_EXEC"


//--------------------- .note.nv.tkinfo           --------------------------
	.section	.note.nv.tkinfo,"",@"SHT_NOTE"
	.sectionflags	@"SHF_NOTE_NV_TKINFO"
	.tkinfo
        /*0018*/ 	.word	0x00000002
        /*0030*/ 	.string	""
        /*0030*/ 	.string	"ptxas"
        /*0030*/ 	.string	"Cuda compilation tools, release 13.0, V13.0.88"
        /*0030*/ 	.string	"Build cuda_13.0.r13.0/compiler.36424714_0"
        /*0030*/ 	.string	"-arch sm_90a -m 64 "



//--------------------- .note.nv.cuinfo           --------------------------
	.section	.note.nv.cuinfo,"",@"SHT_NOTE"
	.sectionflags	@"SHF_NOTE_NV_CUINFO"
        /*0018*/ 	.short	0x0002
        /*001a*/ 	.short	0x005a
        /*001c*/ 	.short	0x0082
	.zero		2


//--------------------- .nv.info                  --------------------------
	.section	.nv.info,"",@"SHT_CUDA_INFO"
	.align	4


	//----- nvinfo : EIATTR_REGCOUNT
	.align		4
        /*0000*/ 	.byte	0x04, 0x2f
        /*0002*/ 	.short	(.L_16 - .L_15)
	.align		4
.L_15:
        /*0004*/ 	.word	index@(_ZN7cutlass13device_kernelINS_4fmha6kernel28FmhaKernelTmaWarpSpecializedINS1_10collective30FmhaMainloopTmaWarpSpecializedINS_10bfloat16_tEffN4cute5tupleIJNS7_1CILi128EEENS9_ILi64EEENS9_ILi224EEEEEENS8_IJiNS9_ILi1EEENS8_IJiiEEEEEESG_SG_NS4_12CausalFusionEJNS2_6OptionILNS2_3TagE0ENS9_ILb1EEEEENSI_ILSJ_2ESK_EEEEENS4_15FmhaFwdEpilogueIS6_fNS8_IJSB_SC_SB_EEEEENS2_23PersistentTileSchedulerEJSL_SM_EEEEEvNT_6ParamsE)
        /*0008*/ 	.word	0x000000a8


	//----- nvinfo : EIATTR_FRAME_SIZE
	.align		4
.L_16:
        /*000c*/ 	.byte	0x04, 0x11
        /*000e*/ 	.short	(.L_18 - .L_17)
	.align		4
.L_17:
        /*0010*/ 	.word	index@($__internal_0_$__cuda_sm20_rcp_rn_f32_slowpath)
        /*0014*/ 	.word	0x00000000


	//----- nvinfo : EIATTR_FRAME_SIZE
	.align		4
.L_18:
        /*0018*/ 	.byte	0x04, 0x11
        /*001a*/ 	.short	(.L_20 - .L_19)
	.align		4
.L_19:
        /*001c*/ 	.word	index@(_ZN7cutlass13device_kernelINS_4fmha6kernel28FmhaKernelTmaWarpSpecializedINS1_10collective30FmhaMainloopTmaWarpSpecializedINS_10bfloat16_tEffN4cute5tupleIJNS7_1CILi128EEENS9_ILi64EEENS9_ILi224EEEEEENS8_IJiNS9_ILi1EEENS8_IJiiEEEEEESG_SG_NS4_12CausalFusionEJNS2_6OptionILNS2_3TagE0ENS9_ILb1EEEEENSI_ILSJ_2ESK_EEEEENS4_15FmhaFwdEpilogueIS6_fNS8_IJSB_SC_SB_EEEEENS2_23PersistentTileSchedulerEJSL_SM_EEEEEvNT_6ParamsE)
        /*0020*/ 	.word	0x00000000


	//----- nvinfo : EIATTR_MIN_STACK_SIZE
	.align		4
.L_20:
        /*0024*/ 	.byte	0x04, 0x12
        /*0026*/ 	.short	(.L_22 - .L_21)
	.align		4
.L_21:
        /*0028*/ 	.word	index@(_ZN7cutlass13device_kernelINS_4fmha6kernel28FmhaKernelTmaWarpSpecializedINS1_10collective30FmhaMainloopTmaWarpSpecializedINS_10bfloat16_tEffN4cute5tupleIJNS7_1CILi128EEENS9_ILi64EEENS9_ILi224EEEEEENS8_IJiNS9_ILi1EEENS8_IJiiEEEEEESG_SG_NS4_12CausalFusionEJNS2_6OptionILNS2_3TagE0ENS9_ILb1EEEEENSI_ILSJ_2ESK_EEEEENS4_15FmhaFwdEpilogueIS6_fNS8_IJSB_SC_SB_EEEEENS2_23PersistentTileSchedulerEJSL_SM_EEEEEvNT_6ParamsE)
        /*002c*/ 	.word	0x00000000
.L_22:


//--------------------- .nv.compat                --------------------------
	.section	.nv.compat,"",@"SHT_CUDA_COMPAT_INFO"
	.align	4
        /*0000*/ 	.byte	0x02, 0x09, 0x01, 0x00, 0x02, 0x02, 0x04, 0x00, 0x02, 0x05, 0x05, 0x00, 0x03, 0x07, 0x01, 0x01
        /*0010*/ 	.byte	0x02, 0x03, 0x01, 0x00, 0x02, 0x06, 0x01, 0x00, 0x04, 0x0b, 0x08, 0x00, 0x00, 0x00, 0x00, 0x00
        /*0020*/ 	.byte	0x00, 0x00, 0x00, 0x00


//--------------------- .nv.info._ZN7cutlass13device_kernelINS_4fmha6kernel28FmhaKernelTmaWarpSpecializedINS1_10collective30FmhaMainloopTmaWarpSpecializedINS_10bfloat16_tEffN4cute5tupleIJNS7_1CILi128EEENS9_ILi64EEENS9_ILi224EEEEEENS8_IJiNS9_ILi1EEENS8_IJiiEEEEEESG_SG_NS4_12CausalFusionEJNS2_6OptionILNS2_3TagE0ENS9_ILb1EEEEENSI_ILSJ_2ESK_EEEEENS4_15FmhaFwdEpilogueIS6_fNS8_IJSB_SC_SB_EEEEENS2_23PersistentTileSchedulerEJSL_SM_EEEEEvNT_6ParamsE --------------------------
	.section	.nv.info._ZN7cutlass13device_kernelINS_4fmha6kernel28FmhaKernelTmaWarpSpecializedINS1_10collective30FmhaMainloopTmaWarpSpecializedINS_10bfloat16_tEffN4cute5tupleIJNS7_1CILi128EEENS9_ILi64EEENS9_ILi224EEEEEENS8_IJiNS9_ILi1EEENS8_IJiiEEEEEESG_SG_NS4_12CausalFusionEJNS2_6OptionILNS2_3TagE0ENS9_ILb1EEEEENSI_ILSJ_2ESK_EEEEENS4_15FmhaFwdEpilogueIS6_fNS8_IJSB_SC_SB_EEEEENS2_23PersistentTileSchedulerEJSL_SM_EEEEEvNT_6ParamsE,"",@"SHT_CUDA_INFO"
	.sectionflags	@""
	.align	4


	//----- nvinfo : EIATTR_CUDA_API_VERSION
	.align		4
        /*0000*/ 	.byte	0x04, 0x37
        /*0002*/ 	.short	(.L_24 - .L_23)
.L_23:
        /*0004*/ 	.word	0x00000082


	//----- nvinfo : EIATTR_KPARAM_INFO
	.align		4
.L_24:
        /*0008*/ 	.byte	0x04, 0x17
        /*000a*/ 	.short	(.L_26 - .L_25)
.L_25:
        /*000c*/ 	.word	0x00000000
        /*0010*/ 	.short	0x0000
        /*0012*/ 	.short	0x0070
        /*0014*/ 	.byte	0x00, 0xf0, 0x01, 0x20


	//----- nvinfo : EIATTR_SPARSE_MMA_MASK
	.align		4
.L_26:
        /*0018*/ 	.byte	0x03, 0x50
        /*001a*/ 	.short	0x0000


	//----- nvinfo : EIATTR_MAXREG_COUNT
	.align		4
        /*001c*/ 	.byte	0x03, 0x1b
        /*001e*/ 	.short	0x00a8


	//----- nvinfo : EIATTR_NUM_BARRIERS
	.align		4
        /*0020*/ 	.byte	0x02, 0x4c
        /*0022*/ 	.byte	0x02
	.zero		1


	//----- nvinfo : EIATTR_EXTERNS
	.align		4
        /*0024*/ 	.byte	0x04, 0x0f
        /*0026*/ 	.short	(.L_28 - .L_27)


	//   ....[0]....
	.align		4
.L_27:
        /*0028*/ 	.word	index@(__assertfail)


	//----- nvinfo : EIATTR_MERCURY_ISA_VERSION
	.align		4
.L_28:
        /*002c*/ 	.byte	0x03, 0x5f
        /*002e*/ 	.short	0x0101


	//----- nvinfo : EIATTR_INT_WARP_WIDE_INSTR_OFFSETS
	.align		4
        /*0030*/ 	.byte	0x04, 0x31
        /*0032*/ 	.short	(.L_30 - .L_29)


	//   ....[0]....
.L_29:
        /*0034*/ 	.word	0x00000790


	//   ....[1]....
        /*0038*/ 	.word	0x000007a0


	//   ....[2]....
        /*003c*/ 	.word	0x000007b0


	//   ....[3]....
        /*0040*/ 	.word	0x000007c0


	//   ....[4]....
        /*0044*/ 	.word	0x00000830


	//   ....[5]....
        /*0048*/ 	.word	0x00000a10


	//   ....[6]....
        /*004c*/ 	.word	0x00000ad0


	//----- nvinfo : EIATTR_COOP_GROUP_MASK_REGIDS
	.align		4
.L_30:
        /*0050*/ 	.byte	0x04, 0x29
        /*0052*/ 	.short	(.L_32 - .L_31)


	//   ....[0]....
.L_31:
        /*0054*/ 	.word	0xffffffff


	//   ....[1]....
        /*0058*/ 	.word	0xffffffff


	//   ....[2]....
        /*005c*/ 	.word	0xffffffff


	//   ....[3]....
        /*0060*/ 	.word	0xffffffff


	//   ....[4]....
        /*0064*/ 	.word	0xffffffff


	//   ....[5]....
        /*0068*/ 	.word	0xffffffff


	//   ....[6]....
        /*006c*/ 	.word	0xffffffff


	//   ....[7]....
        /*0070*/ 	.word	0xffffffff


	//   ....[8]....
        /*0074*/ 	.word	0xffffffff


	//   ....[9]....
        /*0078*/ 	.word	0xffffffff


	//   ....[10]....
        /*007c*/ 	.word	0xffffffff


	//   ....[11]....
        /*0080*/ 	.word	0xffffffff


	//   ....[12]....
        /*0084*/ 	.word	0xffffffff


	//   ....[13]....
        /*0088*/ 	.word	0xffffffff


	//   ....[14]....
        /*008c*/ 	.word	0xffffffff


	//   ....[15]....
        /*0090*/ 	.word	0xffffffff


	//   ....[16]....
        /*0094*/ 	.word	0xffffffff


	//   ....[17]....
        /*0098*/ 	.word	0xffffffff


	//   ....[18]....
        /*009c*/ 	.word	0xffffffff


	//   ....[19]....
        /*00a0*/ 	.word	0xffffffff


	//   ....[20]....
        /*00a4*/ 	.word	0xffffffff


	//   ....[21]....
        /*00a8*/ 	.word	0xffffffff


	//----- nvinfo : EIATTR_COOP_GROUP_INSTR_OFFSETS
	.align		4
.L_32:
        /*00ac*/ 	.byte	0x04, 0x28
        /*00ae*/ 	.short	(.L_34 - .L_33)


	//   ....[0]....
.L_33:
        /*00b0*/ 	.word	0x00000070


	//   ....[1]....
        /*00b4*/ 	.word	0x000000a0


	//   ....[2]....
        /*00b8*/ 	.word	0x000001d0


	//   ....[3]....
        /*00bc*/ 	.word	0x00000410


	//   ....[4]....
        /*00c0*/ 	.word	0x000005d0


	//   ....[5]....
        /*00c4*/ 	.word	0x00000730


	//   ....[6]....
        /*00c8*/ 	.word	0x000022f0


	//   ....[7]....
        /*00cc*/ 	.word	0x00002330


	//   ....[8]....
        /*00d0*/ 	.word	0x00002650


	//   ....[9]....
        /*00d4*/ 	.word	0x00002740


	//   ....[10]....
        /*00d8*/ 	.word	0x000045b0


	//   ....[11]....
        /*00dc*/ 	.word	0x000045e0


	//   ....[12]....
        /*00e0*/ 	.word	0x000046d0


	//   ....[13]....
        /*00e4*/ 	.word	0x000048a0


	//   ....[14]....
        /*00e8*/ 	.word	0x00007330


	//   ....[15]....
        /*00ec*/ 	.word	0x00007430


	//   ....[16]....
        /*00f0*/ 	.word	0x00007810


	//   ....[17]....
        /*00f4*/ 	.word	0x00007950


	//   ....[18]....
        /*00f8*/ 	.word	0x000099d0


	//   ....[19]....
        /*00fc*/ 	.word	0x00009a10


	//   ....[20]....
        /*0100*/ 	.word	0x00009a40


	//   ....[21]....
        /*0104*/ 	.word	0x00009a60


	//----- nvinfo : EIATTR_REG_RECONFIG
	.align		4
.L_34:
        /*0108*/ 	.byte	0x01, 0x54
	.zero		2


	//----- nvinfo : EIATTR_SYSCALL_OFFSETS
	.align		4
        /*010c*/ 	.byte	0x04, 0x46
        /*010e*/ 	.short	(.L_36 - .L_35)


	//   ....[0]....
.L_35:
        /*0110*/ 	.word	0x0000aa20


	//   ....[1]....
        /*0114*/ 	.word	0x0000ab90


	//----- nvinfo : EIATTR_MBARRIER_INSTR_OFFSETS
	.align		4
.L_36:
        /*0118*/ 	.byte	0x04, 0x39
        /*011a*/ 	.short	(.L_38 - .L_37)


	//   ....[0]....
.L_37:
        /*011c*/ 	.word	0x000003c0
        /*0120*/ 	.word	0x000000ff
        /*0124*/ 	.word	0x00035450
        /*0128*/ 	.short	0x0100
        /*012a*/ 	.byte	0x08
	.zero		1


	//   ....[1]....
        /*012c*/ 	.word	0x000003d0
        /*0130*/ 	.word	0x000000ff
        /*0134*/ 	.word	0x00035460
        /*0138*/ 	.short	0x0100
        /*013a*/ 	.byte	0x08
	.zero		1


	//   ....[2]....
        /*013c*/ 	.word	0x000003e0
        /*0140*/ 	.word	0x000000ff
        /*0144*/ 	.word	0x00035458
        /*0148*/ 	.short	0x0100
        /*014a*/ 	.byte	0x08
	.zero		1


	//   ....[3]....
        /*014c*/ 	.word	0x000003f0
        /*0150*/ 	.word	0x000000ff
        /*0154*/ 	.word	0x00035468
        /*0158*/ 	.short	0x0100
        /*015a*/ 	.byte	0x08
	.zero		1


	//   ....[4]....
        /*015c*/ 	.word	0x00000520
        /*0160*/ 	.word	0x000000ff
        /*0164*/ 	.word	0x00035400
        /*0168*/ 	.short	0x0100
        /*016a*/ 	.byte	0x08
	.zero		1


	//   ....[5]....
        /*016c*/ 	.word	0x00000530
        /*0170*/ 	.word	0x000000ff
        /*0174*/ 	.word	0x00035428
        /*0178*/ 	.short	0x0100
        /*017a*/ 	.byte	0x08
	.zero		1


	//   ....[6]....
        /*017c*/ 	.word	0x00000540
        /*0180*/ 	.word	0x000000ff
        /*0184*/ 	.word	0x00035408
        /*0188*/ 	.short	0x0100
        /*018a*/ 	.byte	0x08
	.zero		1


	//   ....[7]....
        /*018c*/ 	.word	0x00000550
        /*0190*/ 	.word	0x000000ff
        /*0194*/ 	.word	0x00035430
        /*0198*/ 	.short	0x0100
        /*019a*/ 	.byte	0x08
	.zero		1


	//   ....[8]....
        /*019c*/ 	.word	0x00000560
        /*01a0*/ 	.word	0x000000ff
        /*01a4*/ 	.word	0x00035410
        /*01a8*/ 	.short	0x0100
        /*01aa*/ 	.byte	0x08
	.zero		1


	//   ....[9]....
        /*01ac*/ 	.word	0x00000570
        /*01b0*/ 	.word	0x000000ff
        /*01b4*/ 	.word	0x00035438
        /*01b8*/ 	.short	0x0100
        /*01ba*/ 	.byte	0x08
	.zero		1


	//   ....[10]....
        /*01bc*/ 	.word	0x00000580
        /*01c0*/ 	.word	0x000000ff
        /*01c4*/ 	.word	0x00035418
        /*01c8*/ 	.short	0x0100
        /*01ca*/ 	.byte	0x08
	.zero		1


	//   ....[11]....
        /*01cc*/ 	.word	0x00000590
        /*01d0*/ 	.word	0x000000ff
        /*01d4*/ 	.word	0x00035440
        /*01d8*/ 	.short	0x0100
        /*01da*/ 	.byte	0x08
	.zero		1


	//   ....[12]....
        /*01dc*/ 	.word	0x000005a0
        /*01e0*/ 	.word	0x000000ff
        /*01e4*/ 	.word	0x00035420
        /*01e8*/ 	.short	0x0100
        /*01ea*/ 	.byte	0x08
	.zero		1


	//   ....[13]....
        /*01ec*/ 	.word	0x000005b0
        /*01f0*/ 	.word	0x000000ff
        /*01f4*/ 	.word	0x00035448
        /*01f8*/ 	.short	0x0100
        /*01fa*/ 	.byte	0x08
	.zero		1


	//   ....[14]....
        /*01fc*/ 	.word	0x000006e0
        /*0200*/ 	.word	0x000000ff
        /*0204*/ 	.word	0x00035470
        /*0208*/ 	.short	0x0100
        /*020a*/ 	.byte	0x08
	.zero		1


	//   ....[15]....
        /*020c*/ 	.word	0x000006f0
        /*0210*/ 	.word	0x000000ff
        /*0214*/ 	.word	0x00035480
        /*0218*/ 	.short	0x0100
        /*021a*/ 	.byte	0x08
	.zero		1


	//   ....[16]....
        /*021c*/ 	.word	0x00000700
        /*0220*/ 	.word	0x000000ff
        /*0224*/ 	.word	0x00035478
        /*0228*/ 	.short	0x0100
        /*022a*/ 	.byte	0x08
	.zero		1


	//   ....[17]....
        /*022c*/ 	.word	0x00000710
        /*0230*/ 	.word	0x000000ff
        /*0234*/ 	.word	0x00035488
        /*0238*/ 	.short	0x0100
        /*023a*/ 	.byte	0x08
	.zero		1


	//   ....[18]....
        /*023c*/ 	.word	0x00000850
        /*0240*/ 	.word	0x000000ff
        /*0244*/ 	.word	0x00035490
        /*0248*/ 	.short	0x0100
        /*024a*/ 	.byte	0x06
	.zero		1


	//   ....[19]....
        /*024c*/ 	.word	0x00000860
        /*0250*/ 	.word	0x000000ff
        /*0254*/ 	.word	0x00035498
        /*0258*/ 	.short	0x0100
        /*025a*/ 	.byte	0x06
	.zero		1


	//   ....[20]....
        /*025c*/ 	.word	0x00000870
        /*0260*/ 	.word	0x000000ff
        /*0264*/ 	.word	0x000354a0
        /*0268*/ 	.short	0x0100
        /*026a*/ 	.byte	0x06
	.zero		1


	//   ....[21]....
        /*026c*/ 	.word	0x00000880
        /*0270*/ 	.word	0x000000ff
        /*0274*/ 	.word	0x000354a8
        /*0278*/ 	.short	0x0100
        /*027a*/ 	.byte	0x06
	.zero		1


	//   ....[22]....
        /*027c*/ 	.word	0x00000980
        /*0280*/ 	.word	0x000000ff
        /*0284*/ 	.word	0x000354c0
        /*0288*/ 	.short	0x0100
        /*028a*/ 	.byte	0x08
	.zero		1


	//   ....[23]....
        /*028c*/ 	.word	0x00000990
        /*0290*/ 	.word	0x000000ff
        /*0294*/ 	.word	0x000354e0
        /*0298*/ 	.short	0x0100
        /*029a*/ 	.byte	0x08
	.zero		1


	//   ....[24]....
        /*029c*/ 	.word	0x000009a0
        /*02a0*/ 	.word	0x000000ff
        /*02a4*/ 	.word	0x000354c8
        /*02a8*/ 	.short	0x0100
        /*02aa*/ 	.byte	0x08
	.zero		1


	//   ....[25]....
        /*02ac*/ 	.word	0x000009b0
        /*02b0*/ 	.word	0x000000ff
        /*02b4*/ 	.word	0x000354e8
        /*02b8*/ 	.short	0x0100
        /*02ba*/ 	.byte	0x08
	.zero		1


	//   ....[26]....
        /*02bc*/ 	.word	0x000009c0
        /*02c0*/ 	.word	0x000000ff
        /*02c4*/ 	.word	0x000354d0
        /*02c8*/ 	.short	0x0100
        /*02ca*/ 	.byte	0x08
	.zero		1


	//   ....[27]....
        /*02cc*/ 	.word	0x000009d0
        /*02d0*/ 	.word	0x000000ff
        /*02d4*/ 	.word	0x000354f0
        /*02d8*/ 	.short	0x0100
        /*02da*/ 	.byte	0x08
	.zero		1


	//   ....[28]....
        /*02dc*/ 	.word	0x000009e0
        /*02e0*/ 	.word	0x000000ff
        /*02e4*/ 	.word	0x000354d8
        /*02e8*/ 	.short	0x0100
        /*02ea*/ 	.byte	0x08
	.zero		1


	//   ....[29]....
        /*02ec*/ 	.word	0x000009f0
        /*02f0*/ 	.word	0x000000ff
        /*02f4*/ 	.word	0x000354f8
        /*02f8*/ 	.short	0x0100
        /*02fa*/ 	.byte	0x08
	.zero		1


	//   ....[30]....
        /*02fc*/ 	.word	0x00000b00
        /*0300*/ 	.word	0x000000ff
        /*0304*/ 	.word	0x000354b0
        /*0308*/ 	.short	0x0100
        /*030a*/ 	.byte	0x06
	.zero		1


	//   ....[31]....
        /*030c*/ 	.word	0x00001550
        /*0310*/ 	.word	0x000000ff
        /*0314*/ 	.word	0x00035450
        /*0318*/ 	.short	0x010a
        /*031a*/ 	.byte	0x04
	.zero		1


	//   ....[32]....
        /*031c*/ 	.word	0x000015e0
        /*0320*/ 	.word	0x000000ff
        /*0324*/ 	.word	0x00035400
        /*0328*/ 	.short	0x010a
        /*032a*/ 	.byte	0x30
	.zero		1


	//   ....[33]....
        /*032c*/ 	.word	0x00001650
        /*0330*/ 	.word	0x000000ff
        /*0334*/ 	.word	0xfffffff8
        /*0338*/ 	.short	0x010a
        /*033a*/ 	.byte	0x04
	.zero		1


	//   ....[34]....
        /*033c*/ 	.word	0x00003020
        /*0340*/ 	.word	0x0000001e
        /*0344*/ 	.word	0x00000000
        /*0348*/ 	.short	0x0101
        /*034a*/ 	.byte	0x06
	.zero		1


	//   ....[35]....
        /*034c*/ 	.word	0x00003260
        /*0350*/ 	.word	0x000000ff
        /*0354*/ 	.word	0x00035400
        /*0358*/ 	.short	0x010a
        /*035a*/ 	.byte	0x05
	.zero		1


	//   ....[36]....
        /*035c*/ 	.word	0x00003d40
        /*0360*/ 	.word	0x000000ff
        /*0364*/ 	.word	0x00000000
        /*0368*/ 	.short	0x0101
        /*036a*/ 	.byte	0x30
	.zero		1


	//   ....[37]....
        /*036c*/ 	.word	0x00003ea0
        /*0370*/ 	.word	0x000000ff
        /*0374*/ 	.word	0x00035400
        /*0378*/ 	.short	0x010a
        /*037a*/ 	.byte	0x06
	.zero		1


	//   ....[38]....
        /*037c*/ 	.word	0x00005430
        /*0380*/ 	.word	0x000000ff
        /*0384*/ 	.word	0x00035400
        /*0388*/ 	.short	0x010a
        /*038a*/ 	.byte	0x0a
	.zero		1


	//   ....[39]....
        /*038c*/ 	.word	0x00005c30
        /*0390*/ 	.word	0x000000ff
        /*0394*/ 	.word	0x00035400
        /*0398*/ 	.short	0x010a
        /*039a*/ 	.byte	0x0a
	.zero		1


	//   ....[40]....
        /*039c*/ 	.word	0x000066e0
        /*03a0*/ 	.word	0x000000ff
        /*03a4*/ 	.word	0x00000000
        /*03a8*/ 	.short	0x0101
        /*03aa*/ 	.byte	0x0a
	.zero		1


	//   ....[41]....
        /*03ac*/ 	.word	0x00006790
        /*03b0*/ 	.word	0x000000ff
        /*03b4*/ 	.word	0x00000000
        /*03b8*/ 	.short	0x0101
        /*03ba*/ 	.byte	0x04
	.zero		1


	//   ....[42]....
        /*03bc*/ 	.word	0x00006940
        /*03c0*/ 	.word	0x000000ff
        /*03c4*/ 	.word	0x00035400
        /*03c8*/ 	.short	0x010a
        /*03ca*/ 	.byte	0x06
	.zero		1


	//   ....[43]....
        /*03cc*/ 	.word	0x00008760
        /*03d0*/ 	.word	0x000000ff
        /*03d4*/ 	.word	0x00035400
        /*03d8*/ 	.short	0x010a
        /*03da*/ 	.byte	0x0a
	.zero		1


	//   ....[44]....
        /*03dc*/ 	.word	0x00008bf0
        /*03e0*/ 	.word	0x000000ff
        /*03e4*/ 	.word	0x00035400
        /*03e8*/ 	.short	0x010a
        /*03ea*/ 	.byte	0x0a
	.zero		1


	//   ....[45]....
        /*03ec*/ 	.word	0x000096a0
        /*03f0*/ 	.word	0x000000ff
        /*03f4*/ 	.word	0x00000000
        /*03f8*/ 	.short	0x0101
        /*03fa*/ 	.byte	0x0a
	.zero		1


	//   ....[46]....
        /*03fc*/ 	.word	0x00009750
        /*0400*/ 	.word	0x000000ff
        /*0404*/ 	.word	0x00000000
        /*0408*/ 	.short	0x0101
        /*040a*/ 	.byte	0x04
	.zero		1


	//   ....[47]....
        /*040c*/ 	.word	0x00009910
        /*0410*/ 	.word	0x000000ff
        /*0414*/ 	.word	0x00000000
        /*0418*/ 	.short	0x0101
        /*041a*/ 	.byte	0x05
	.zero		1


	//   ....[48]....
        /*041c*/ 	.word	0x000099a0
        /*0420*/ 	.word	0x000000ff
        /*0424*/ 	.word	0x00000000
        /*0428*/ 	.short	0x0101
        /*042a*/ 	.byte	0x04
	.zero		1


	//   ....[49]....
        /*042c*/ 	.word	0x0000a220
        /*0430*/ 	.word	0x000000ff
        /*0434*/ 	.word	0x00000008
        /*0438*/ 	.short	0x010a
        /*043a*/ 	.byte	0x07
	.zero		1


	//   ....[50]....
        /*043c*/ 	.word	0x0000c520
        /*0440*/ 	.word	0x00000000
        /*0444*/ 	.word	0x00035490
        /*0448*/ 	.short	0x0101
        /*044a*/ 	.byte	0x26
	.zero		1


	//   ....[51]....
        /*044c*/ 	.word	0x0000c8f0
        /*0450*/ 	.word	0x00000007
        /*0454*/ 	.word	0x00035460
        /*0458*/ 	.short	0x010a
        /*045a*/ 	.byte	0x3f
	.zero		1


	//   ....[52]....
        /*045c*/ 	.word	0x0000cd60
        /*0460*/ 	.word	0x00000007
        /*0464*/ 	.word	0x000354b0
        /*0468*/ 	.short	0x0101
        /*046a*/ 	.byte	0x3f
	.zero		1


	//   ....[53]....
        /*046c*/ 	.word	0x0000cd70
        /*0470*/ 	.word	0x00000007
        /*0474*/ 	.word	0x000354b0
        /*0478*/ 	.short	0x010a
        /*047a*/ 	.byte	0x3f
	.zero		1


	//   ....[54]....
        /*047c*/ 	.word	0x0000ce10
        /*0480*/ 	.word	0x00000004
        /*0484*/ 	.word	0x00035460
        /*0488*/ 	.short	0x010a
        /*048a*/ 	.byte	0x3f
	.zero		1


	//   ....[55]....
        /*048c*/ 	.word	0x0000d630
        /*0490*/ 	.word	0x00000008
        /*0494*/ 	.word	0x00035428
        /*0498*/ 	.short	0x010a
        /*049a*/ 	.byte	0x3f
	.zero		1


	//   ....[56]....
        /*049c*/ 	.word	0x0000da80
        /*04a0*/ 	.word	0x00000005
        /*04a4*/ 	.word	0x000354b0
        /*04a8*/ 	.short	0x0101
        /*04aa*/ 	.byte	0x3f
	.zero		1


	//   ....[57]....
        /*04ac*/ 	.word	0x0000da90
        /*04b0*/ 	.word	0x00000005
        /*04b4*/ 	.word	0x000354b0
        /*04b8*/ 	.short	0x010a
        /*04ba*/ 	.byte	0x3f
	.zero		1


	//   ....[58]....
        /*04bc*/ 	.word	0x0000db40
        /*04c0*/ 	.word	0x00000007
        /*04c4*/ 	.word	0x00035428
        /*04c8*/ 	.short	0x010a
        /*04ca*/ 	.byte	0x3f
	.zero		1


	//   ....[59]....
        /*04cc*/ 	.word	0x0000dfe0
        /*04d0*/ 	.word	0x00000007
        /*04d4*/ 	.word	0x00035428
        /*04d8*/ 	.short	0x010a
        /*04da*/ 	.byte	0x3f
	.zero		1


	//   ....[60]....
        /*04dc*/ 	.word	0x0000e450
        /*04e0*/ 	.word	0x00000007
        /*04e4*/ 	.word	0x00035428
        /*04e8*/ 	.short	0x010a
        /*04ea*/ 	.byte	0x3f
	.zero		1


	//   ....[61]....
        /*04ec*/ 	.word	0x0000e910
        /*04f0*/ 	.word	0x00000003
        /*04f4*/ 	.word	0x00035450
        /*04f8*/ 	.short	0x010a
        /*04fa*/ 	.byte	0x3f
	.zero		1


	//   ....[62]....
        /*04fc*/ 	.word	0x0000e970
        /*0500*/ 	.word	0x00000005
        /*0504*/ 	.word	0x00035400
        /*0508*/ 	.short	0x010a
        /*050a*/ 	.byte	0x3f
	.zero		1


	//   ....[63]....
        /*050c*/ 	.word	0x0000e9e0
        /*0510*/ 	.word	0x00000000
        /*0514*/ 	.word	0xfffffff8
        /*0518*/ 	.short	0x010a
        /*051a*/ 	.byte	0x3f
	.zero		1


	//   ....[64]....
        /*051c*/ 	.word	0x0000ea40
        /*0520*/ 	.word	0x00000014
        /*0524*/ 	.word	0x00035400
        /*0528*/ 	.short	0x010a
        /*052a*/ 	.byte	0x3f
	.zero		1


	//   ....[65]....
        /*052c*/ 	.word	0x0000eaa0
        /*0530*/ 	.word	0x0000000c
        /*0534*/ 	.word	0x00035400
        /*0538*/ 	.short	0x010a
        /*053a*/ 	.byte	0x3f
	.zero		1


	//   ....[66]....
        /*053c*/ 	.word	0x0000eb00
        /*0540*/ 	.word	0x0000000e
        /*0544*/ 	.word	0x00035400
        /*0548*/ 	.short	0x010a
        /*054a*/ 	.byte	0x3f
	.zero		1


	//   ....[67]....
        /*054c*/ 	.word	0x0000eb60
        /*0550*/ 	.word	0x0000000c
        /*0554*/ 	.word	0x00035400
        /*0558*/ 	.short	0x010a
        /*055a*/ 	.byte	0x3f
	.zero		1


	//   ....[68]....
        /*055c*/ 	.word	0x0000ebc0
        /*0560*/ 	.word	0x00000014
        /*0564*/ 	.word	0x00035400
        /*0568*/ 	.short	0x010a
        /*056a*/ 	.byte	0x3f
	.zero		1


	//   ....[69]....
        /*056c*/ 	.word	0x0000ec30
        /*0570*/ 	.word	0x00000003
        /*0574*/ 	.word	0x00000008
        /*0578*/ 	.short	0x010a
        /*057a*/ 	.byte	0x3f
	.zero		1


	//   ....[70]....
        /*057c*/ 	.word	0x0000ed00
        /*0580*/ 	.word	0x00000007
        /*0584*/ 	.word	0x00035460
        /*0588*/ 	.short	0x010a
        /*058a*/ 	.byte	0x3f
	.zero		1


	//   ....[71]....
        /*058c*/ 	.word	0x0000ed50
        /*0590*/ 	.word	0x00000007
        /*0594*/ 	.word	0x000354b0
        /*0598*/ 	.short	0x010a
        /*059a*/ 	.byte	0x3f
	.zero		1


	//   ....[72]....
        /*059c*/ 	.word	0x0000eda0
        /*05a0*/ 	.word	0x00000004
        /*05a4*/ 	.word	0x00035460
        /*05a8*/ 	.short	0x010a
        /*05aa*/ 	.byte	0x3f
	.zero		1


	//   ....[73]....
        /*05ac*/ 	.word	0x0000ee70
        /*05b0*/ 	.word	0x00000008
        /*05b4*/ 	.word	0x00035428
        /*05b8*/ 	.short	0x010a
        /*05ba*/ 	.byte	0x3f
	.zero		1


	//   ....[74]....
        /*05bc*/ 	.word	0x0000eec0
        /*05c0*/ 	.word	0x00000005
        /*05c4*/ 	.word	0x000354b0
        /*05c8*/ 	.short	0x010a
        /*05ca*/ 	.byte	0x3f
	.zero		1


	//   ....[75]....
        /*05cc*/ 	.word	0x0000ef10
        /*05d0*/ 	.word	0x00000007
        /*05d4*/ 	.word	0x00035428
        /*05d8*/ 	.short	0x010a
        /*05da*/ 	.byte	0x3f
	.zero		1


	//   ....[76]....
        /*05dc*/ 	.word	0x0000ef60
        /*05e0*/ 	.word	0x00000007
        /*05e4*/ 	.word	0x00035428
        /*05e8*/ 	.short	0x010a
        /*05ea*/ 	.byte	0x3f
	.zero		1


	//   ....[77]....
        /*05ec*/ 	.word	0x0000efb0
        /*05f0*/ 	.word	0x00000007
        /*05f4*/ 	.word	0x00035428
        /*05f8*/ 	.short	0x010a
        /*05fa*/ 	.byte	0x3f
	.zero		1


	//----- nvinfo : EIATTR_NUM_MBARRIERS
	.align		4
.L_38:
        /*05fc*/ 	.byte	0x03, 0x38
        /*05fe*/ 	.short	0x001f


	//----- nvinfo : EIATTR_EXIT_INSTR_OFFSETS
	.align		4
        /*0600*/ 	.byte	0x04, 0x1c
        /*0602*/ 	.short	(.L_40 - .L_39)


	//   ....[0]....
.L_39:
        /*0604*/ 	.word	0x00000b60


	//   ....[1]....
        /*0608*/ 	.word	0x00000bd0


	//   ....[2]....
        /*060c*/ 	.word	0x0000c550


	//   ....[3]....
        /*0610*/ 	.word	0x0000c5b0


	//   ....[4]....
        /*0614*/ 	.word	0x0000c5e0


	//   ....[5]....
        /*0618*/ 	.word	0x0000d270


	//   ....[6]....
        /*061c*/ 	.word	0x0000d2a0


	//   ....[7]....
        /*0620*/ 	.word	0x0000e8f0


	//----- nvinfo : EIATTR_MAX_THREADS
	.align		4
.L_40:
        /*0624*/ 	.byte	0x04, 0x05
        /*0626*/ 	.short	(.L_42 - .L_41)
.L_41:
        /*0628*/ 	.word	0x00000180
        /*062c*/ 	.word	0x00000001
        /*0630*/ 	.word	0x00000001


	//----- nvinfo : EIATTR_CRS_STACK_SIZE
	.align		4
.L_42:
        /*0634*/ 	.byte	0x04, 0x1e
        /*0636*/ 	.short	(.L_44 - .L_43)
.L_43:
        /*0638*/ 	.word	0x00000000


	//----- nvinfo : EIATTR_CBANK_PARAM_SIZE
	.align		4
.L_44:
        /*063c*/ 	.byte	0x03, 0x19
        /*063e*/ 	.short	0x0870


	//----- nvinfo : EIATTR_PARAM_CBANK
	.align		4
        /*0640*/ 	.byte	0x04, 0x0a
        /*0642*/ 	.short	(.L_46 - .L_45)
	.align		4
.L_45:
        /*0644*/ 	.word	index@(.nv.constant0._ZN7cutlass13device_kernelINS_4fmha6kernel28FmhaKernelTmaWarpSpecializedINS1_10collective30FmhaMainloopTmaWarpSpecializedINS_10bfloat16_tEffN4cute5tupleIJNS7_1CILi128EEENS9_ILi64EEENS9_ILi224EEEEEENS8_IJiNS9_ILi1EEENS8_IJiiEEEEEESG_SG_NS4_12CausalFusionEJNS2_6OptionILNS2_3TagE0ENS9_ILb1EEEEENSI_ILSJ_2ESK_EEEEENS4_15FmhaFwdEpilogueIS6_fNS8_IJSB_SC_SB_EEEEENS2_23PersistentTileSchedulerEJSL_SM_EEEEEvNT_6ParamsE)
        /*0648*/ 	.short	0x0210
        /*064a*/ 	.short	0x0870


	//----- nvinfo : EIATTR_SW_WAR
	.align		4
.L_46:
        /*064c*/ 	.byte	0x04, 0x36
        /*064e*/ 	.short	(.L_48 - .L_47)
.L_47:
        /*0650*/ 	.word	0x00000008
.L_48:


//--------------------- .nv.callgraph             --------------------------
	.section	.nv.callgraph,"",@"SHT_CUDA_CALLGRAPH"
	.align	4
	.sectionentsize	8
	.align		4
        /*0000*/ 	.word	0x00000000
	.align		4
        /*0004*/ 	.word	0xffffffff
	.align		4
        /*0008*/ 	.word	index@(_ZN7cutlass13device_kernelINS_4fmha6kernel28FmhaKernelTmaWarpSpecializedINS1_10collective30FmhaMainloopTmaWarpSpecializedINS_10bfloat16_tEffN4cute5tupleIJNS7_1CILi128EEENS9_ILi64EEENS9_ILi224EEEEEENS8_IJiNS9_ILi1EEENS8_IJiiEEEEEESG_SG_NS4_12CausalFusionEJNS2_6OptionILNS2_3TagE0ENS9_ILb1EEEEENSI_ILSJ_2ESK_EEEEENS4_15FmhaFwdEpilogueIS6_fNS8_IJSB_SC_SB_EEEEENS2_23PersistentTileSchedulerEJSL_SM_EEEEEvNT_6ParamsE)
	.align		4
        /*000c*/ 	.word	index@(__assertfail)
	.align		4
        /*0010*/ 	.word	0x00000000
	.align		4
        /*0014*/ 	.word	0xfffffffe
	.align		4
        /*0018*/ 	.word	0x00000000
	.align		4
        /*001c*/ 	.word	0xfffffffd
	.align		4
        /*0020*/ 	.word	0x00000000
	.align		4
        /*0024*/ 	.word	0xfffffffc


//--------------------- .nv.constant4             --------------------------
	.section	.nv.constant4,"a",@progbits
	.align	8
	.align		8
.nv.constant4:
        /*0000*/ 	.dword	__assertfail
	.align		8
        /*0008*/ 	.dword	__unnamed_1
	.align		8
        /*0010*/ 	.dword	__unnamed_2
	.align		8
        /*0018*/ 	.dword	_ZN39_INTERNAL_6caf7889_4_k_cu_fb76b15b_33724cuda3std3__45__cpo5beginE
	.align		8
        /*0020*/ 	.dword	_ZN39_INTERNAL_6caf7889_4_k_cu_fb76b15b_33724cuda3std3__45__cpo3endE
	.align		8
        /*0028*/ 	.dword	_ZN39_INTERNAL_6caf7889_4_k_cu_fb76b15b_33724cuda3std3__45__cpo6cbeginE
	.align		8
        /*0030*/ 	.dword	_ZN39_INTERNAL_6caf7889_4_k_cu_fb76b15b_33724cuda3std3__45__cpo4cendE
	.align		8
        /*0038*/ 	.dword	_ZN39_INTERNAL_6caf7889_4_k_cu_fb76b15b_33724cuda3std3__441_GLOBAL__N__6caf7889_4_k_cu_fb76b15b_33726ignoreE
	.align		8
        /*0040*/ 	.dword	_ZN39_INTERNAL_6caf7889_4_k_cu_fb76b15b_33724cuda3std3__419piecewise_constructE
	.align		8
        /*0048*/ 	.dword	_ZN39_INTERNAL_6caf7889_4_k_cu_fb76b15b_33724cuda3std3__48in_placeE
	.align		8
        /*0050*/ 	.dword	_ZN39_INTERNAL_6caf7889_4_k_cu_fb76b15b_33724cuda3std6ranges3__45__cpo4swapE
	.align		8
        /*0058*/ 	.dword	_ZN39_INTERNAL_6caf7889_4_k_cu_fb76b15b_33724cuda3std6ranges3__45__cpo9iter_moveE
	.align		8
        /*0060*/ 	.dword	_ZN39_INTERNAL_6caf7889_4_k_cu_fb76b15b_33724cute7productE
	.align		8
        /*0068*/ 	.dword	_ZN39_INTERNAL_6caf7889_4_k_cu_fb76b15b_33724cute1_E
	.align		8
        /*0070*/ 	.dword	$str$24
	.align		8
        /*0078*/ 	.dword	$str$25


//--------------------- .text._ZN7cutlass13device_kernelINS_4fmha6kernel28FmhaKernelTmaWarpSpecializedINS1_10collective30FmhaMainloopTmaWarpSpecializedINS_10bfloat16_tEffN4cute5tupleIJNS7_1CILi128EEENS9_ILi64EEENS9_ILi224EEEEEENS8_IJiNS9_ILi1EEENS8_IJiiEEEEEESG_SG_NS4_12CausalFusionEJNS2_6OptionILNS2_3TagE0ENS9_ILb1EEEEENSI_ILSJ_2ESK_EEEEENS4_15FmhaFwdEpilogueIS6_fNS8_IJSB_SC_SB_EEEEENS2_23PersistentTileSchedulerEJSL_SM_EEEEEvNT_6ParamsE --------------------------
	.section	.text._ZN7cutlass13device_kernelINS_4fmha6kernel28FmhaKernelTmaWarpSpecializedINS1_10collective30FmhaMainloopTmaWarpSpecializedINS_10bfloat16_tEffN4cute5tupleIJNS7_1CILi128EEENS9_ILi64EEENS9_ILi224EEEEEENS8_IJiNS9_ILi1EEENS8_IJiiEEEEEESG_SG_NS4_12CausalFusionEJNS2_6OptionILNS2_3TagE0ENS9_ILb1EEEEENSI_ILSJ_2ESK_EEEEENS4_15FmhaFwdEpilogueIS6_fNS8_IJSB_SC_SB_EEEEENS2_23PersistentTileSchedulerEJSL_SM_EEEEEvNT_6ParamsE,"ax",@progbits
	.align	128
.text._ZN7cutlass13device_kernelINS_4fmha6kernel28FmhaKernelTmaWarpSpecializedINS1_10collective30FmhaMainloopTmaWarpSpecializedINS_10bfloat16_tEffN4cute5tupleIJNS7_1CILi128EEENS9_ILi64EEENS9_ILi224EEEEEENS8_IJiNS9_ILi1EEENS8_IJiiEEEEEESG_SG_NS4_12CausalFusionEJNS2_6OptionILNS2_3TagE0ENS9_ILb1EEEEENSI_ILSJ_2ESK_EEEEENS4_15FmhaFwdEpilogueIS6_fNS8_IJSB_SC_SB_EEEEENS2_23PersistentTileSchedulerEJSL_SM_EEEEEvNT_6ParamsE:
        .type           _ZN7cutlass13device_kernelINS_4fmha6kernel28FmhaKernelTmaWarpSpecializedINS1_10collective30FmhaMainloopTmaWarpSpecializedINS_10bfloat16_tEffN4cute5tupleIJNS7_1CILi128EEENS9_ILi64EEENS9_ILi224EEEEEENS8_IJiNS9_ILi1EEENS8_IJiiEEEEEESG_SG_NS4_12CausalFusionEJNS2_6OptionILNS2_3TagE0ENS9_ILb1EEEEENSI_ILSJ_2ESK_EEEEENS4_15FmhaFwdEpilogueIS6_fNS8_IJSB_SC_SB_EEEEENS2_23PersistentTileSchedulerEJSL_SM_EEEEEvNT_6ParamsE,@function
        .size           _ZN7cutlass13device_kernelINS_4fmha6kernel28FmhaKernelTmaWarpSpecializedINS1_10collective30FmhaMainloopTmaWarpSpecializedINS_10bfloat16_tEffN4cute5tupleIJNS7_1CILi128EEENS9_ILi64EEENS9_ILi224EEEEEENS8_IJiNS9_ILi1EEENS8_IJiiEEEEEESG_SG_NS4_12CausalFusionEJNS2_6OptionILNS2_3TagE0ENS9_ILb1EEEEENSI_ILSJ_2ESK_EEEEENS4_15FmhaFwdEpilogueIS6_fNS8_IJSB_SC_SB_EEEEENS2_23PersistentTileSchedulerEJSL_SM_EEEEEvNT_6ParamsE,(.L_x_156 - _ZN7cutlass13device_kernelINS_4fmha6kernel28FmhaKernelTmaWarpSpecializedINS1_10collective30FmhaMainloopTmaWarpSpecializedINS_10bfloat16_tEffN4cute5tupleIJNS7_1CILi128EEENS9_ILi64EEENS9_ILi224EEEEEENS8_IJiNS9_ILi1EEENS8_IJiiEEEEEESG_SG_NS4_12CausalFusionEJNS2_6OptionILNS2_3TagE0ENS9_ILb1EEEEENSI_ILSJ_2ESK_EEEEENS4_15FmhaFwdEpilogueIS6_fNS8_IJSB_SC_SB_EEEEENS2_23PersistentTileSchedulerEJSL_SM_EEEEEvNT_6ParamsE)
        .other          _ZN7cutlass13device_kernelINS_4fmha6kernel28FmhaKernelTmaWarpSpecializedINS1_10collective30FmhaMainloopTmaWarpSpecializedINS_10bfloat16_tEffN4cute5tupleIJNS7_1CILi128EEENS9_ILi64EEENS9_ILi224EEEEEENS8_IJiNS9_ILi1EEENS8_IJiiEEEEEESG_SG_NS4_12CausalFusionEJNS2_6OptionILNS2_3TagE0ENS9_ILb1EEEEENSI_ILSJ_2ESK_EEEEENS4_15FmhaFwdEpilogueIS6_fNS8_IJSB_SC_SB_EEEEENS2_23PersistentTileSchedulerEJSL_SM_EEEEEvNT_6ParamsE,@"STO_CUDA_ENTRY STV_DEFAULT"
_ZN7cutlass13device_kernelINS_4fmha6kernel28FmhaKernelTmaWarpSpecializedINS1_10collective30FmhaMainloopTmaWarpSpecializedINS_10bfloat16_tEffN4cute5tupleIJNS7_1CILi128EEENS9_ILi64EEENS9_ILi224EEEEEENS8_IJiNS9_ILi1EEENS8_IJiiEEEEEESG_SG_NS4_12CausalFusionEJNS2_6OptionILNS2_3TagE0ENS9_ILb1EEEEENSI_ILSJ_2ESK_EEEEENS4_15FmhaFwdEpilogueIS6_fNS8_IJSB_SC_SB_EEEEENS2_23PersistentTileSchedulerEJSL_SM_EEEEEvNT_6ParamsE:
[----:B------:R-:W1:Y:S01]  /*0000*/  LDC R1, c[0x0][0x28] ;  /* 0x00000a00ff017b82 */ /* 0x000e620000000800 */
[----:B------:R-:W2:Y:S07]  /*0010*/  S2R R2, SR_TID.X ;  /* 0x0000000000027919 */ /* 0x000eae0000002100 */
[----:B------:R-:W3:Y:S01]  /*0020*/  S2UR UR6, SR_CTAID.X ;  /* 0x00000000000679c3 */ /* 0x000ee20000002500 */
[----:B------:R-:W-:Y:S01]  /*0030*/  ELECT P1, URZ, PT ;  /* 0x00000000003f782f */ /* 0x000fe20003820000 */
[----:B------:R-:W-:Y:S01]  /*0040*/  BSSY B0, `(.L_x_0) ;  /* 0x0000018000007945 */ /* 0x000fe20003800000 */
[----:B---3--:R-:W-:-:S02]  /*0050*/  MOV R17, UR6 ;  /* 0x0000000600117c02 */ /* 0x008fc40008000f00 */
[----:B--2---:R-:W-:-:S05]  /*0060*/  SHF.R.U32.HI R0, RZ, 0x5, R2 ;  /* 0x00000005ff007819 */ /* 0x004fca0000011602 */
[----:B------:R-:W2:Y:S02]  /*0070*/  SHFL.IDX PT, R3, R0, RZ, 0x1f ;  /* 0x00001fff00037589 */ /* 0x000ea400000e0000 */
[----:B--2---:R-:W-:Y:S02]  /*0080*/  R2UR UR4, R3 ;  /* 0x00000000030472ca */ /* 0x004fe400000e0000 */
[----:B------:R-:W-:-:S06]  /*0090*/  SHF.R.U32.HI R3, RZ, 0x7, R2 ;  /* 0x00000007ff037819 */ /* 0x000fcc0000011602 */
[----:B------:R-:W2:Y:S05]  /*00a0*/  SHFL.IDX PT, R3, R3, RZ, 0x1f ;  /* 0x00001fff03037589 */ /* 0x000eaa00000e0000 */
[----:B------:R-:W-:Y:S02]  /*00b0*/  USHF.R.S32.HI UR5, URZ, 0x1f, UR4 ;  /* 0x0000001f3f057899 */ /* 0x000fe40008011404 */
[----:B------:R-:W-:Y:S02]  /*00c0*/  ISETP.EQ.AND P2, PT, RZ, UR4, P1 ;  /* 0x00000004ff007c0c */ /* 0x000fe40008f42270 */
[----:B------:R-:W-:-:S04]  /*00d0*/  ULEA.HI UR5, UR5, UR4, URZ, 0x2 ;  /* 0x0000000405057291 */ /* 0x000fc8000f8f103f */
[----:B------:R-:W-:-:S04]  /*00e0*/  ULOP3.LUT UR5, UR5, 0xfffffffc, URZ, 0xc0, !UPT ;  /* 0xfffffffc05057892 */ /* 0x000fc8000f8ec03f */
[----:B------:R-:W-:-:S03]  /*00f0*/  UIADD3 UR5, UR4, -UR5, URZ ;  /* 0x8000000504057290 */ /* 0x000fc6000fffe03f */
[----:B-1----:R-:W-:Y:S09]  /*0100*/  @!P2 BRA `(.L_x_1) ;  /* 0x00000000002ca947 */ /* 0x002ff20003800000 */
[----:B------:R-:W-:Y:S02]  /*0110*/  ULDC.64 UR6, c[0x0][0x198] ;  /* 0x0000660000067ab9 */ /* 0x000fe40000000a00 */
[----:B------:R-:W-:Y:S02]  /*0120*/  UIADD3 UR8, UP0, UR6, 0xf0, URZ ;  /* 0x000000f006087890 */ /* 0x000fe4000ff1e03f */
[----:B------:R-:W-:Y:S02]  /*0130*/  UIADD3 UR10, UP1, UR6, 0x1f0, URZ ;  /* 0x000001f0060a7890 */ /* 0x000fe4000ff3e03f */
[----:B------:R-:W-:Y:S02]  /*0140*/  UIADD3 UR6, UP2, UR6, 0x2f0, URZ ;  /* 0x000002f006067890 */ /* 0x000fe4000ff5e03f */
[----:B------:R-:W-:Y:S02]  /*0150*/  UIADD3.X UR9, URZ, UR7, URZ, UP0, !UPT ;  /* 0x000000073f097290 */ /* 0x000fe400087fe43f */
[----:B------:R-:W-:-:S02]  /*0160*/  UIADD3.X UR11, URZ, UR7, URZ, UP1, !UPT ;  /* 0x000000073f0b7290 */ /* 0x000fc40008ffe43f */
[----:B------:R-:W-:-:S05]  /*0170*/  UIADD3.X UR7, URZ, UR7, URZ, UP2, !UPT ;  /* 0x000000073f077290 */ /* 0x000fca00097fe43f */
[----:B------:R1:W-:Y:S02]  /*0180*/  UTMACCTL.PF [UR8] ;  /* 0x00000000080079b9 */ /* 0x0003e40008040000 */
[----:B------:R1:W-:Y:S02]  /*0190*/  UTMACCTL.PF [UR10] ;  /* 0x000000000a0079b9 */ /* 0x0003e40008040000 */
[----:B------:R1:W-:Y:S02]  /*01a0*/  UTMACCTL.PF [UR6] ;  /* 0x00000000060079b9 */ /* 0x0003e40008040000 */
[----:B-1----:R-:W-:Y:S01]  /*01b0*/  NOP ;  /* 0x0000000000007918 */ /* 0x002fe20000000000 */
.L_x_1:
[----:B------:R-:W-:Y:S05]  /*01c0*/  BSYNC B0 ;  /* 0x0000000000007941 */ /* 0x000fea0003800000 */
.L_x_0:
[----:B------:R-:W1:Y:S01]  /*01d0*/  SHFL.IDX PT, R4, R0, RZ, 0x1f ;  /* 0x00001fff00047589 */ /* 0x000e6200000e0000 */
[----:B--2---:R-:W-:Y:S01]  /*01e0*/  R2UR UR4, R3 ;  /* 0x00000000030472ca */ /* 0x004fe200000e0000 */
[----:B------:R-:W-:Y:S02]  /*01f0*/  UISETP.NE.AND UP0, UPT, UR5, 0x1, UPT ;  /* 0x000000010500788c */ /* 0x000fe4000bf05270 */
[----:B------:R-:W-:-:S10]  /*0200*/  UISETP.NE.AND UP1, UPT, UR5, 0x2, UPT ;  /* 0x000000020500788c */ /* 0x000fd4000bf25270 */
[----:B------:R-:W-:Y:S02]  /*0210*/  UIADD3 UR10, UR4, -0x1, URZ ;  /* 0xffffffff040a7890 */ /* 0x000fe4000fffe03f */
[----:B------:R-:W-:Y:S01]  /*0220*/  MOV R19, UR4 ;  /* 0x0000000400137c02 */ /* 0x000fe20008000f00 */
[----:B------:R-:W-:Y:S02]  /*0230*/  UISETP.EQ.AND UP2, UPT, UR4, URZ, !UP0 ;  /* 0x0000003f0400728c */ /* 0x000fe4000c742270 */
[----:B------:R-:W-:Y:S02]  /*0240*/  UISETP.EQ.AND UP3, UPT, UR4, URZ, !UP1 ;  /* 0x0000003f0400728c */ /* 0x000fe4000cf62270 */
[----:B------:R-:W-:Y:S02]  /*0250*/  UISETP.GE.U32.AND UP4, UPT, UR10, 0x4, UPT ;  /* 0x000000040a00788c */ /* 0x000fe4000bf86070 */
[----:B------:R-:W-:Y:S01]  /*0260*/  USEL UR4, URZ, 0x1, !UP2 ;  /* 0x000000013f047887 */ /* 0x000fe2000d000000 */
[----:B-1----:R-:W-:Y:S01]  /*0270*/  ISETP.NE.AND P0, PT, R4, RZ, PT ;  /* 0x000000ff0400720c */ /* 0x002fe20003f05270 */
[----:B------:R-:W-:Y:S01]  /*0280*/  USEL UR6, URZ, 0x1, !UP3 ;  /* 0x000000013f067887 */ /* 0x000fe2000d800000 */
[----:B------:R-:W-:Y:S01]  /*0290*/  MOV R4, UR5 ;  /* 0x0000000500047c02 */ /* 0x000fe20008000f00 */
[----:B------:R-:W-:-:S02]  /*02a0*/  USEL UR7, UR4, 0x2, UP4 ;  /* 0x0000000204077887 */ /* 0x000fc4000a000000 */
[----:B------:R-:W-:-:S04]  /*02b0*/  USEL UR4, UR6, 0x2, UP4 ;  /* 0x0000000206047887 */ /* 0x000fc8000a000000 */
[----:B------:R-:W-:Y:S02]  /*02c0*/  MOV R18, UR7 ;  /* 0x0000000700127c02 */ /* 0x000fe40008000f00 */
[----:B------:R-:W-:Y:S02]  /*02d0*/  IMAD.U32 R16, RZ, RZ, UR4 ;  /* 0x00000004ff107e24 */ /* 0x000fe4000f8e00ff */
[----:B------:R-:W-:Y:S05]  /*02e0*/  @P0 BRA `(.L_x_2) ;  /* 0x0000000000480947 */ /* 0x000fea0003800000 */
[----:B------:R-:W1:Y:S01]  /*02f0*/  S2UR UR8, SR_CgaCtaId ;  /* 0x00000000000879c3 */ /* 0x000e620000008800 */
[----:B------:R-:W-:Y:S01]  /*0300*/  UMOV UR4, 0x400 ;  /* 0x0000040000047882 */ /* 0x000fe20000000000 */
[----:B------:R-:W-:Y:S01]  /*0310*/  UMOV UR5, 0x1 ;  /* 0x0000000100057882 */ /* 0x000fe20000000000 */
[----:B------:R-:W-:Y:S01]  /*0320*/  UMOV UR6, 0x80 ;  /* 0x0000008000067882 */ /* 0x000fe20000000000 */
[----:B------:R-:W-:Y:S01]  /*0330*/  ELECT P0, URZ, PT ;  /* 0x00000000003f782f */ /* 0x000fe20003800000 */
[----:B------:R-:W-:-:S04]  /*0340*/  UIADD3 UR6, -UR6, 0x100000, URZ ;  /* 0x0010000006067890 */ /* 0x000fc8000fffe13f */
[----:B------:R-:W-:Y:S02]  /*0350*/  USHF.L.U32 UR7, UR6, 0xb, URZ ;  /* 0x0000000b06077899 */ /* 0x000fe4000800063f */
[----:B------:R-:W-:Y:S02]  /*0360*/  USHF.L.U32 UR6, UR6, 0x1, URZ ;  /* 0x0000000106067899 */ /* 0x000fe4000800063f */
[----:B-1----:R-:W-:Y:S02]  /*0370*/  ULEA UR8, UR8, UR4, 0x18 ;  /* 0x0000000408087291 */ /* 0x002fe4000f8ec03f */
[----:B------:R-:W-:-:S04]  /*0380*/  UIADD3 UR4, -UR5, 0x100000, URZ ;  /* 0x0010000005047890 */ /* 0x000fc8000fffe13f */
[----:B------:R-:W-:Y:S02]  /*0390*/  USHF.L.U32 UR5, UR4, 0xb, URZ ;  /* 0x0000000b04057899 */ /* 0x000fe4000800063f */
[----:B------:R-:W-:Y:S01]  /*03a0*/  USHF.L.U32 UR4, UR4, 0x1, URZ ;  /* 0x0000000104047899 */ /* 0x000fe2000800063f */
[----:B------:R-:W1:Y:S11]  /*03b0*/  FENCE.VIEW.ASYNC.S ;  /* 0x00000000000073c6 */ /* 0x000e760000000000 */
[----:B-1----:R1:W2:Y:S01]  /*03c0*/  SYNCS.EXCH.64 URZ, [UR8+0x35450], UR4 ;  /* 0x03545004083f75b2 */ /* 0x0022a20008000100 */
[----:B------:R1:W3:Y:S01]  /*03d0*/  SYNCS.EXCH.64 URZ, [UR8+0x35460], UR6 ;  /* 0x03546006083f75b2 */ /* 0x0002e20008000100 */
[----:B------:R1:W4:Y:S01]  /*03e0*/  SYNCS.EXCH.64 URZ, [UR8+0x35458], UR4 ;  /* 0x03545804083f75b2 */ /* 0x0003220008000100 */
[----:B------:R1:W1:Y:S01]  /*03f0*/  SYNCS.EXCH.64 URZ, [UR8+0x35468], UR6 ;  /* 0x03546806083f75b2 */ /* 0x0002620008000100 */
[----:B------:R-:W-:Y:S01]  /*0400*/  NOP ;  /* 0x0000000000007918 */ /* 0x000fe20000000000 */
.L_x_2:
[----:B------:R-:W5:Y:S01]  /*0410*/  SHFL.IDX PT, R3, R0, RZ, 0x1f ;  /* 0x00001fff00037589 */ /* 0x000f6200000e0000 */
[----:B------:R-:W-:Y:S01]  /*0420*/  NOP ;  /* 0x0000000000007918 */ /* 0x000fe20000000000 */
[----:B-----5:R-:W-:-:S13]  /*0430*/  ISETP.NE.AND P0, PT, R3, RZ, PT ;  /* 0x000000ff0300720c */ /* 0x020fda0003f05270 */
[----:B------:R-:W-:Y:S05]  /*0440*/  @P0 BRA `(.L_x_3) ;  /* 0x0000000000600947 */ /* 0x000fea0003800000 */
[----:B-1----:R-:W1:Y:S01]  /*0450*/  S2UR UR5, SR_CgaCtaId ;  /* 0x00000000000579c3 */ /* 0x002e620000008800 */
[----:B------:R-:W-:Y:S01]  /*0460*/  UMOV UR4, 0x400 ;  /* 0x0000040000047882 */ /* 0x000fe20000000000 */
[----:B------:R-:W-:Y:S01]  /*0470*/  UMOV UR6, 0x1 ;  /* 0x0000000100067882 */ /* 0x000fe20000000000 */
[----:B------:R-:W-:Y:S01]  /*0480*/  UMOV UR9, 0x100 ;  /* 0x0000010000097882 */ /* 0x000fe20000000000 */
[----:B------:R-:W-:-:S04]  /*0490*/  UIADD3 UR6, -UR6, 0x100000, URZ ;  /* 0x0010000006067890 */ /* 0x000fc8000fffe13f */
[----:B------:R-:W-:Y:S02]  /*04a0*/  USHF.L.U32 UR7, UR6, 0xb, URZ ;  /* 0x0000000b06077899 */ /* 0x000fe4000800063f */
[----:B------:R-:W-:Y:S01]  /*04b0*/  USHF.L.U32 UR6, UR6, 0x1, URZ ;  /* 0x0000000106067899 */ /* 0x000fe2000800063f */
[----:B------:R-:W-:Y:S01]  /*04c0*/  ELECT P0, URZ, PT ;  /* 0x00000000003f782f */ /* 0x000fe20003800000 */
[----:B-1----:R-:W-:Y:S02]  /*04d0*/  ULEA UR8, UR5, UR4, 0x18 ;  /* 0x0000000405087291 */ /* 0x002fe4000f8ec03f */
[----:B------:R-:W-:-:S04]  /*04e0*/  UIADD3 UR4, -UR9, 0x100000, URZ ;  /* 0x0010000009047890 */ /* 0x000fc8000fffe13f */
[----:B------:R-:W-:Y:S02]  /*04f0*/  USHF.L.U32 UR5, UR4, 0xb, URZ ;  /* 0x0000000b04057899 */ /* 0x000fe4000800063f */
[----:B------:R-:W-:Y:S01]  /*0500*/  USHF.L.U32 UR4, UR4, 0x1, URZ ;  /* 0x0000000104047899 */ /* 0x000fe2000800063f */
[----:B------:R-:W1:Y:S03]  /*0510*/  FENCE.VIEW.ASYNC.S ;  /* 0x00000000000073c6 */ /* 0x000e660000000000 */
[----:B-1----:R1:W1:Y:S08]  /*0520*/  SYNCS.EXCH.64 URZ, [UR8+0x35400], UR6 ;  /* 0x03540006083f75b2 */ /* 0x0022700008000100 */
[----:B------:R1:W1:Y:S01]  /*0530*/  SYNCS.EXCH.64 URZ, [UR8+0x35428], UR4 ;  /* 0x03542804083f75b2 */ /* 0x0002620008000100 */
        /* <DEDUP_REMOVED lines=8> */
[----:B------:R-:W-:Y:S01]  /*05c0*/  NOP ;  /* 0x0000000000007918 */ /* 0x000fe20000000000 */
.L_x_3:
        /* <DEDUP_REMOVED lines=21> */
[----:B------:R-:W-:Y:S01]  /*0720*/  NOP ;  /* 0x0000000000007918 */ /* 0x000fe20000000000 */
.L_x_4:
[----:B------:R-:W5:Y:S01]  /*0730*/  SHFL.IDX PT, R3, R0, RZ, 0x1f ;  /* 0x00001fff00037589 */ /* 0x000f6200000e0000 */
[----:B------:R-:W-:Y:S01]  /*0740*/  ELECT P0, URZ, PT ;  /* 0x00000000003f782f */ /* 0x000fe20003800000 */
[----:B------:R-:W-:Y:S01]  /*0750*/  NOP ;  /* 0x0000000000007918 */ /* 0x000fe20000000000 */
[----:B-1----:R-:W-:Y:S02]  /*0760*/  UMOV UR4, 0x80 ;  /* 0x0000008000047882 */ /* 0x002fe40000000000 */
[C---:B-----5:R-:W-:Y:S02]  /*0770*/  ISETP.NE.OR P0, PT, R3.reuse, RZ, !P0 ;  /* 0x000000ff0300720c */ /* 0x060fe40004705670 */
[----:B------:R-:W-:-:S11]  /*0780*/  ISETP.NE.AND P3, PT, R3, RZ, PT ;  /* 0x000000ff0300720c */ /* 0x000fd60003f65270 */
[----:B------:R-:W-:Y:S01]  /*0790*/  VOTEU.ALL UP2, P0 ;  /* 0x00000000003f7886 */ /* 0x000fe20000040000 */
[----:B------:R-:W-:Y:S01]  /*07a0*/  VOTEU.ALL UP3, P0 ;  /* 0x00000000003f7886 */ /* 0x000fe20000060000 */
[----:B------:R-:W-:Y:S01]  /*07b0*/  VOTEU.ALL UP4, P0 ;  /* 0x00000000003f7886 */ /* 0x000fe20000080000 */
[----:B------:R-:W-:Y:S02]  /*07c0*/  VOTEU.ALL UP5, P0 ;  /* 0x00000000003f7886 */ /* 0x000fe400000a0000 */
[----:B------:R-:W1:Y:S01]  /*07d0*/  @!UP2 S2UR UR7, SR_CgaCtaId ;  /* 0x000000000007a9c3 */ /* 0x000e620000008800 */
[----:B------:R-:W-:Y:S01]  /*07e0*/  @!UP2 UMOV UR6, 0x400 ;  /* 0x000004000006a882 */ /* 0x000fe20000000000 */
[----:B------:R-:W-:-:S04]  /*07f0*/  @!UP2 UIADD3 UR4, -UR4, 0x100000, URZ ;  /* 0x001000000404a890 */ /* 0x000fc8000fffe13f */
[----:B------:R-:W-:Y:S02]  /*0800*/  @!UP2 USHF.L.U32 UR5, UR4, 0xb, URZ ;  /* 0x0000000b0405a899 */ /* 0x000fe4000800063f */
[----:B------:R-:W-:Y:S02]  /*0810*/  @!UP2 USHF.L.U32 UR4, UR4, 0x1, URZ ;  /* 0x000000010404a899 */ /* 0x000fe4000800063f */
[----:B-1----:R-:W-:Y:S01]  /*0820*/  @!UP2 ULEA UR6, UR7, UR6, 0x18 ;  /* 0x000000060706a291 */ /* 0x002fe2000f8ec03f */
[----:B------:R-:W-:Y:S01]  /*0830*/  VOTEU.ALL UP2, P0 ;  /* 0x00000000003f7886 */ /* 0x000fe20000040000 */
[----:B------:R-:W1:Y:S10]  /*0840*/  FENCE.VIEW.ASYNC.S ;  /* 0x00000000000073c6 */ /* 0x000e740000000000 */
[----:B-1----:R1:W1:Y:S01]  /*0850*/  @!UP2 SYNCS.EXCH.64 URZ, [UR6+0x35490], UR4 ;  /* 0x03549004063fa5b2 */ /* 0x0022620008000100 */
[----:B------:R1:W1:Y:S01]  /*0860*/  @!UP3 SYNCS.EXCH.64 URZ, [UR6+0x35498], UR4 ;  /* 0x03549804063fb5b2 */ /* 0x0002620008000100 */
[----:B------:R1:W1:Y:S01]  /*0870*/  @!UP4 SYNCS.EXCH.64 URZ, [UR6+0x354a0], UR4 ;  /* 0x0354a004063fc5b2 */ /* 0x0002620008000100 */
[----:B------:R1:W1:Y:S01]  /*0880*/  @!UP5 SYNCS.EXCH.64 URZ, [UR6+0x354a8], UR4 ;  /* 0x0354a804063fd5b2 */ /* 0x0002620008000100 */
[----:B------:R-:W-:Y:S01]  /*0890*/  NOP ;  /* 0x0000000000007918 */ /* 0x000fe20000000000 */
[----:B------:R-:W-:Y:S05]  /*08a0*/  @P3 BRA `(.L_x_5) ;  /* 0x0000000000583947 */ /* 0x000fea0003800000 */
[----:B-1----:R-:W1:Y:S01]  /*08b0*/  S2UR UR5, SR_CgaCtaId ;  /* 0x00000000000579c3 */ /* 0x002e620000008800 */
[----:B------:R-:W-:Y:S01]  /*08c0*/  UMOV UR4, 0x400 ;  /* 0x0000040000047882 */ /* 0x000fe20000000000 */
[----:B------:R-:W-:Y:S01]  /*08d0*/  UMOV UR6, 0x20 ;  /* 0x0000002000067882 */ /* 0x000fe20000000000 */
[----:B------:R-:W-:Y:S01]  /*08e0*/  UMOV UR7, 0x80 ;  /* 0x0000008000077882 */ /* 0x000fe20000000000 */
[----:B------:R-:W-:Y:S01]  /*08f0*/  ELECT P0, URZ, PT ;  /* 0x00000000003f782f */ /* 0x000fe20003800000 */
[----:B-1----:R-:W-:Y:S02]  /*0900*/  ULEA UR8, UR5, UR4, 0x18 ;  /* 0x0000000405087291 */ /* 0x002fe4000f8ec03f */
[----:B------:R-:W-:-:S04]  /*0910*/  UIADD3 UR4, -UR6, 0x100000, URZ ;  /* 0x0010000006047890 */ /* 0x000fc8000fffe13f */
[----:B------:R-:W-:Y:S02]  /*0920*/  USHF.L.U32 UR5, UR4, 0xb, URZ ;  /* 0x0000000b04057899 */ /* 0x000fe4000800063f */
[----:B------:R-:W-:Y:S02]  /*0930*/  USHF.L.U32 UR4, UR4, 0x1, URZ ;  /* 0x0000000104047899 */ /* 0x000fe4000800063f */
        /* <DEDUP_REMOVED lines=13> */
.L_x_5:
[----:B------:R-:W-:Y:S01]  /*0a10*/  VOTEU.ANY UP2, P2 ;  /* 0x00000000003f7886 */ /* 0x000fe20001040100 */
[----:B-1----:R-:W-:Y:S01]  /*0a20*/  R2UR UR8, R19 ;  /* 0x00000000130872ca */ /* 0x002fe200000e0000 */
[----:B------:R-:W-:Y:S01]  /*0a30*/  UMOV UR4, 0x40 ;  /* 0x0000004000047882 */ /* 0x000fe20000000000 */
[----:B------:R-:W-:Y:S01]  /*0a40*/  NOP ;  /* 0x0000000000007918 */ /* 0x000fe20000000000 */
[----:B------:R-:W-:Y:S01]  /*0a50*/  ISETP.EQ.AND P0, PT, R4, 0x2, P1 ;  /* 0x000000020400780c */ /* 0x000fe20000f02270 */
[----:B------:R-:W1:Y:S01]  /*0a60*/  @UP2 S2UR UR7, SR_CgaCtaId ;  /* 0x00000000000729c3 */ /* 0x000e620000008800 */
[----:B------:R-:W-:Y:S01]  /*0a70*/  @UP2 UMOV UR6, 0x400 ;  /* 0x0000040000062882 */ /* 0x000fe20000000000 */
[----:B------:R-:W-:-:S04]  /*0a80*/  @UP2 UIADD3 UR4, -UR4, 0x100000, URZ ;  /* 0x0010000004042890 */ /* 0x000fc8000fffe13f */
[----:B------:R-:W-:Y:S02]  /*0a90*/  @UP2 USHF.L.U32 UR5, UR4, 0xb, URZ ;  /* 0x0000000b04052899 */ /* 0x000fe4000800063f */
[----:B------:R-:W-:Y:S01]  /*0aa0*/  @UP2 USHF.L.U32 UR4, UR4, 0x1, URZ ;  /* 0x0000000104042899 */ /* 0x000fe2000800063f */
[----:B------:R-:W-:Y:S01]  /*0ab0*/  ISETP.NE.AND P3, PT, RZ, UR8, PT ;  /* 0x00000008ff007c0c */ /* 0x000fe2000bf65270 */
[----:B-1----:R-:W-:Y:S01]  /*0ac0*/  @UP2 ULEA UR6, UR7, UR6, 0x18 ;  /* 0x0000000607062291 */ /* 0x002fe2000f8ec03f */
[----:B------:R-:W-:Y:S01]  /*0ad0*/  VOTEU.ANY UP2, P2 ;  /* 0x00000000003f7886 */ /* 0x000fe20001040100 */
[----:B------:R-:W-:Y:S01]  /*0ae0*/  ISETP.EQ.AND P2, PT, R4, 0x1, P1 ;  /* 0x000000010400780c */ /* 0x000fe20000f42270 */
[----:B------:R-:W1:Y:S09]  /*0af0*/  FENCE.VIEW.ASYNC.S ;  /* 0x00000000000073c6 */ /* 0x000e720000000000 */
[----:B-1----:R1:W2:Y:S01]  /*0b00*/  @UP2 SYNCS.EXCH.64 URZ, [UR6+0x354b0], UR4 ;  /* 0x0354b004063f25b2 */ /* 0x0022a20008000100 */
[----:B------:R-:W-:Y:S01]  /*0b10*/  NOP ;  /* 0x0000000000007918 */ /* 0x000fe20000000000 */
[----:B--234-:R-:W-:Y:S06]  /*0b20*/  BAR.SYNC.DEFER_BLOCKING 0x0 ;  /* 0x0000000000007b1d */ /* 0x01cfec0000010000 */
[----:B------:R-:W-:Y:S05]  /*0b30*/  @!P3 BRA `(.L_x_6) ;  /* 0x000000b80088b947 */ /* 0x000fea0003800000 */
[----:B------:R-:W-:-:S06]  /*0b40*/  UISETP.GT.U32.AND UP0, UPT, UR10, 0x3, UPT ;  /* 0x000000030a00788c */ /* 0x000fcc000bf04070 */
[----:B------:R-:W-:-:S13]  /*0b50*/  PLOP3.LUT P0, PT, PT, PT, UP0, 0x80, 0x0 ;  /* 0x000000000000781c */ /* 0x000fda0003f0f008 */
[----:B-1----:R-:W-:Y:S05]  /*0b60*/  @P0 EXIT ;  /* 0x000000000000094d */ /* 0x002fea0003800000 */
.L_x_7:
[----:B------:R-:W-:-:S08]  /*0b70*/  NOP ;  /* 0x0000000000007918 */ /* 0x000fd00000000000 */
[----:B------:R-:W1:Y:S02]  /*0b80*/  USETMAXREG.TRY_ALLOC.CTAPOOL UP0, 0xf0 ;  /* 0x000000f0000079c8 */ /* 0x000e640008000600 */
[----:B-1----:R-:W-:-:S13]  /*0b90*/  PLOP3.LUT P0, PT, PT, PT, UP0, 0x80, 0x0 ;  /* 0x000000000000781c */ /* 0x002fda0003f0f008 */
[----:B------:R-:W-:Y:S05]  /*0ba0*/  @!P0 BRA `(.L_x_7) ;  /* 0xfffffffc00f08947 */ /* 0x000fea000383ffff */
[----:B------:R-:W-:Y:S02]  /*0bb0*/  ULDC UR4, c[0x0][0xa00] ;  /* 0x0002800000047ab9 */ /* 0x000fe40000000800 */
[----:B------:R-:W-:-:S13]  /*0bc0*/  ISETP.GE.AND P0, PT, R17, UR4, PT ;  /* 0x0000000411007c0c */ /* 0x000fda000bf06270 */
[----:B------:R-:W-:Y:S05]  /*0bd0*/  @P0 EXIT ;  /* 0x000000000000094d */ /* 0x000fea0003800000 */
[----:B------:R-:W-:Y:S01]  /*0be0*/  SHF.R.S32.HI R3, RZ, 0x1f, R2 ;  /* 0x0000001fff037819 */ /* 0x000fe20000011402 */
[----:B------:R-:W-:Y:S01]  /*0bf0*/  UMOV UR61, URZ ;  /* 0x0000003f003d7c82 */ /* 0x000fe20008000000 */
[----:B------:R-:W-:Y:S01]  /*0c00*/  R2UR UR4, R19 ;  /* 0x00000000130472ca */ /* 0x000fe200000e0000 */
[----:B------:R-:W-:Y:S01]  /*0c10*/  UMOV UR37, URZ ;  /* 0x0000003f00257c82 */ /* 0x000fe20008000000 */
[----:B------:R-:W-:Y:S02]  /*0c20*/  LEA.HI R3, R3, R2, RZ, 0x7 ;  /* 0x0000000203037211 */ /* 0x000fe400078f38ff */
[----:B------:R-:W-:Y:S02]  /*0c30*/  R2UR UR5, R18 ;  /* 0x00000000120572ca */ /* 0x000fe400000e0000 */
[----:B------:R-:W-:Y:S02]  /*0c40*/  LOP3.LUT R3, R3, 0xffffff80, RZ, 0xc0, !PT ;  /* 0xffffff8003037812 */ /* 0x000fe400078ec0ff */
[----:B------:R-:W-:-:S02]  /*0c50*/  MOV R168, RZ ;  /* 0x000000ff00a87202 */ /* 0x000fc40000000f00 */
[----:B------:R-:W-:-:S03]  /*0c60*/  IADD3 R3, -R3, R2, RZ ;  /* 0x0000000203037210 */ /* 0x000fc60007ffe1ff */
[----:B------:R-:W-:Y:S01]  /*0c70*/  UISETP.NE.AND UP0, UPT, UR4, 0x1, UPT ;  /* 0x000000010400788c */ /* 0x000fe2000bf05270 */
[----:B------:R-:W-:-:S03]  /*0c80*/  SHF.R.S32.HI R0, RZ, 0x1f, R3 ;  /* 0x0000001fff007819 */ /* 0x000fc60000011403 */
[----:B------:R-:W-:Y:S01]  /*0c90*/  USEL UR4, URZ, 0x1, UP0 ;  /* 0x000000013f047887 */ /* 0x000fe20008000000 */
[CC--:B------:R-:W-:Y:S01]  /*0ca0*/  LEA.HI R4, R0.reuse, R3.reuse, RZ, 0x2 ;  /* 0x0000000300047211 */ /* 0x0c0fe200078f10ff */
[----:B------:R-:W-:Y:S01]  /*0cb0*/  ULOP3.LUT UR6, UR5, 0x1, URZ, 0xfc, !UPT ;  /* 0x0000000105067892 */ /* 0x000fe2000f8efc3f */
[----:B------:R-:W-:Y:S02]  /*0cc0*/  LEA.HI R0, R0, R3, RZ, 0x5 ;  /* 0x0000000300007211 */ /* 0x000fe400078f28ff */
[--C-:B------:R-:W-:Y:S01]  /*0cd0*/  SHF.R.S32.HI R5, RZ, 0x2, R4.reuse ;  /* 0x00000002ff057819 */ /* 0x100fe20000011404 */
[----:B------:R-:W-:Y:S01]  /*0ce0*/  UMOV UR5, URZ ;  /* 0x0000003f00057c82 */ /* 0x000fe20008000000 */
[----:B------:R-:W-:Y:S01]  /*0cf0*/  SHF.R.S32.HI R6, RZ, 0x1f, R4 ;  /* 0x0000001fff067819 */ /* 0x000fe20000011404 */
[----:B------:R-:W-:Y:S01]  /*0d00*/  IMAD.U32 R174, RZ, RZ, UR6 ;  /* 0x00000006ffae7e24 */ /* 0x000fe2000f8e00ff */
[----:B------:R-:W-:Y:S02]  /*0d10*/  LOP3.LUT R4, R4, 0x7ffffffc, RZ, 0xc0, !PT ;  /* 0x7ffffffc04047812 */ /* 0x000fe400078ec0ff */
[----:B------:R-:W-:-:S02]  /*0d20*/  LEA.HI R6, R6, R5, RZ, 0x3 ;  /* 0x0000000506067211 */ /* 0x000fc400078f18ff */
[----:B------:R-:W-:Y:S02]  /*0d30*/  SHF.R.S32.HI R0, RZ, 0x5, R0 ;  /* 0x00000005ff007819 */ /* 0x000fe40000011400 */
[----:B------:R-:W-:Y:S02]  /*0d40*/  LOP3.LUT R6, R6, 0xfffffff8, RZ, 0xc0, !PT ;  /* 0xfffffff806067812 */ /* 0x000fe400078ec0ff */
[----:B------:R-:W-:Y:S02]  /*0d50*/  IADD3 R4, R3, -R4, RZ ;  /* 0x8000000403047210 */ /* 0x000fe40007ffe0ff */
[----:B------:R-:W-:Y:S02]  /*0d60*/  IADD3 R169, R5, -R6, RZ ;  /* 0x8000000605a97210 */ /* 0x000fe40007ffe0ff */
[----:B------:R-:W-:Y:S02]  /*0d70*/  MOV R23, UR4 ;  /* 0x0000000400177c02 */ /* 0x000fe40008000f00 */
[----:B------:R-:W-:-:S02]  /*0d80*/  LEA R169, R0, R169, 0x4 ;  /* 0x000000a900a97211 */ /* 0x000fc400078e20ff */
[----:B------:R-:W-:Y:S02]  /*0d90*/  MOV R173, UR5 ;  /* 0x0000000500ad7c02 */ /* 0x000fe40008000f00 */
[----:B------:R-:W-:-:S07]  /*0da0*/  SHF.L.U32 R22, R4, 0x1, RZ ;  /* 0x0000000104167819 */ /* 0x000fce00000006ff */
.L_x_85:
[----:B------:R-:W-:Y:S01]  /*0db0*/  ULDC UR9, c[0x0][0xa04] ;  /* 0x0002810000097ab9 */ /* 0x000fe20000000800 */
[----:B------:R-:W-:Y:S01]  /*0dc0*/  R2UR UR8, R17 ;  /* 0x00000000110872ca */ /* 0x000fe200000e0000 */
[----:B------:R-:W-:Y:S01]  /*0dd0*/  UISETP.NE.AND UP0, UPT, UR9, 0x1, UPT ;  /* 0x000000010900788c */ /* 0x000fe2000bf05270 */
[----:B------:R-:W-:Y:S01]  /*0de0*/  R2UR UR12, R19 ;  /* 0x00000000130c72ca */ /* 0x000fe200000e0000 */
[----:B------:R-:W-:Y:S01]  /*0df0*/  ULDC UR4, c[0x0][0xa10] ;  /* 0x0002840000047ab9 */ /* 0x000fe20000000800 */
[----:B------:R-:W-:Y:S01]  /*0e00*/  ULDC UR36, c[0x0][0xa1c] ;  /* 0x0002870000247ab9 */ /* 0x000fe20000000800 */
[----:B------:R-:W-:-:S07]  /*0e10*/  UISETP.NE.AND UP1, UPT, UR4, 0x1, UPT ;  /* 0x000000010400788c */ /* 0x000fce000bf25270 */
[----:B------:R-:W-:Y:S01]  /*0e20*/  @UP0 ULDC.64 UR6, c[0x0][0xa08] ;  /* 0x0002820000060ab9 */ /* 0x000fe20000000a00 */
[----:B------:R-:W-:Y:S01]  /*0e30*/  UMOV UR11, UR8 ;  /* 0x00000008000b7c82 */ /* 0x000fe20008000000 */
[----:B------:R-:W-:Y:S02]  /*0e40*/  UIMAD.WIDE.U32 UR4, UR8, UR6, URZ ;  /* 0x00000006080472a5 */ /* 0x000fe4000f8e003f */
[----:B------:R-:W-:Y:S02]  /*0e50*/  UISETP.NE.AND UP2, UPT, UR12, 0x1, UPT ;  /* 0x000000010c00788c */ /* 0x000fe4000bf45270 */
[----:B------:R-:W-:Y:S02]  /*0e60*/  @UP0 USHF.R.U32.HI UR11, URZ, UR7, UR5 ;  /* 0x000000073f0b0299 */ /* 0x000fe40008011605 */
[----:B------:R-:W-:Y:S01]  /*0e70*/  UISETP.NE.AND UP0, UPT, UR36, 0x1, UPT ;  /* 0x000000012400788c */ /* 0x000fe2000bf05270 */
[----:B------:R-:W-:Y:S01]  /*0e80*/  @UP1 ULDC UR4, c[0x0][0xa14] ;  /* 0x0002850000041ab9 */ /* 0x000fe20000000800 */
[----:B------:R-:W-:Y:S01]  /*0e90*/  @UP1 ULDC UR6, c[0x0][0xa18] ;  /* 0x0002860000061ab9 */ /* 0x000fe20000000800 */
[----:B------:R-:W-:Y:S01]  /*0ea0*/  UIMAD.WIDE.U32 UR4, UR11, UR4, URZ ;  /* 0x000000040b0472a5 */ /* 0x000fe2000f8e003f */
[----:B------:R-:W-:Y:S01]  /*0eb0*/  PLOP3.LUT P0, PT, PT, PT, UP2, 0x80, 0x0 ;  /* 0x000000000000781c */ /* 0x000fe20003f0f028 */
[----:B------:R-:W-:Y:S01]  /*0ec0*/  UMOV UR10, UR11 ;  /* 0x0000000b000a7c82 */ /* 0x000fe20008000000 */
[----:B------:R-:W-:Y:S01]  /*0ed0*/  IADD3 R0, RZ, -UR11, RZ ;  /* 0x8000000bff007c10 */ /* 0x000fe2000fffe0ff */
[----:B------:R-:W-:Y:S01]  /*0ee0*/  @UP1 USHF.R.U32.HI UR10, URZ, UR6, UR5 ;  /* 0x000000063f0a1299 */ /* 0x000fe20008011605 */
[----:B------:R-:W-:-:S03]  /*0ef0*/  IMAD.U32 R172, RZ, RZ, UR11 ;  /* 0x0000000bffac7e24 */ /* 0x000fc6000f8e00ff */
[----:B------:R-:W-:Y:S01]  /*0f00*/  @UP0 ULDC.64 UR6, c[0x0][0xa20] ;  /* 0x0002880000060ab9 */ /* 0x000fe20000000a00 */
[----:B------:R-:W-:Y:S01]  /*0f10*/  IMAD R0, R0, UR9, R17 ;  /* 0x0000000900007c24 */ /* 0x000fe2000f8e0211 */
[----:B------:R-:W-:Y:S02]  /*0f20*/  UIMAD.WIDE.U32 UR4, UR10, UR6, URZ ;  /* 0x000000060a0472a5 */ /* 0x000fe4000f8e003f */
[----:B------:R-:W-:Y:S01]  /*0f30*/  MOV R170, UR10 ;  /* 0x0000000a00aa7c02 */ /* 0x000fe20008000f00 */
[----:B------:R-:W-:Y:S01]  /*0f40*/  UMOV UR6, UR10 ;  /* 0x0000000a00067c82 */ /* 0x000fe20008000000 */
[----:B------:R-:W-:-:S04]  /*0f50*/  @UP0 USHF.R.U32.HI UR6, URZ, UR7, UR5 ;  /* 0x000000073f060299 */ /* 0x000fc80008011605 */
[----:B------:R-:W-:-:S04]  /*0f60*/  UIADD3 UR4, -UR6, URZ, URZ ;  /* 0x0000003f06047290 */ /* 0x000fc8000fffe13f */
[----:B------:R-:W-:Y:S01]  /*0f70*/  UIMAD UR36, UR36, UR4, UR10 ;  /* 0x00000004242472a4 */ /* 0x000fe2000f8e020a */
[----:B-1-3--:R-:W-:Y:S11]  /*0f80*/  @!P0 BRA `(.L_x_8) ;  /* 0x00000000008c8947 */ /* 0x00aff60003800000 */
[----:B------:R-:W-:-:S13]  /*0f90*/  R2UR UR4, R19 ;  /* 0x00000000130472ca */ /* 0x000fda00000e0000 */
[----:B------:R-:W-:-:S06]  /*0fa0*/  UISETP.NE.AND UP0, UPT, UR4, 0x2, UPT ;  /* 0x000000020400788c */ /* 0x000fcc000bf05270 */
[----:B------:R-:W-:-:S13]  /*0fb0*/  PLOP3.LUT P1, PT, PT, PT, UP0, 0x80, 0x0 ;  /* 0x000000000000781c */ /* 0x000fda0003f2f008 */
[----:B------:R-:W-:Y:S05]  /*0fc0*/  @!P1 BRA `(.L_x_9) ;  /* 0x00000000005c9947 */ /* 0x000fea0003800000 */
[----:B------:R-:W-:-:S13]  /*0fd0*/  R2UR UR4, R19 ;  /* 0x00000000130472ca */ /* 0x000fda00000e0000 */
[----:B------:R-:W-:-:S06]  /*0fe0*/  UISETP.NE.AND UP0, UPT, UR4, 0x3, UPT ;  /* 0x000000030400788c */ /* 0x000fcc000bf05270 */
[----:B------:R-:W-:-:S13]  /*0ff0*/  PLOP3.LUT P1, PT, PT, PT, UP0, 0x80, 0x0 ;  /* 0x000000000000781c */ /* 0x000fda0003f2f008 */
[----:B------:R-:W-:Y:S05]  /*1000*/  @!P1 BRA `(.L_x_10) ;  /* 0x0000000000309947 */ /* 0x000fea0003800000 */
[----:B------:R-:W-:-:S13]  /*1010*/  R2UR UR4, R19 ;  /* 0x00000000130472ca */ /* 0x000fda00000e0000 */
[----:B------:R-:W-:-:S06]  /*1020*/  UISETP.NE.AND UP0, UPT, UR4, 0x4, UPT ;  /* 0x000000040400788c */ /* 0x000fcc000bf05270 */
[----:B------:R-:W-:-:S13]  /*1030*/  PLOP3.LUT P1, PT, PT, PT, UP0, 0x80, 0x0 ;  /* 0x000000000000781c */ /* 0x000fda0003f2f008 */
[----:B------:R-:W-:Y:S05]  /*1040*/  @P1 BRA `(.L_x_11) ;  /* 0x0000000000741947 */ /* 0x000fea0003800000 */
[----:B------:R-:W-:Y:S01]  /*1050*/  R2UR UR5, R173 ;  /* 0x00000000ad0572ca */ /* 0x000fe200000e0000 */
[----:B------:R-:W-:Y:S02]  /*1060*/  UIADD3 UR4, UR61, -0x1, URZ ;  /* 0xffffffff3d047890 */ /* 0x000fe4000fffe03f */
[----:B------:R-:W-:Y:S02]  /*1070*/  ULOP3.LUT UR61, UR61, 0x1, URZ, 0xc, !UPT ;  /* 0x000000013d3d7892 */ /* 0x000fe4000f8e0c3f */
[----:B------:R-:W-:-:S04]  /*1080*/  ULOP3.LUT UR4, UR4, 0x2, URZ, 0xc0, !UPT ;  /* 0x0000000204047892 */ /* 0x000fc8000f8ec03f */
[----:B------:R-:W-:-:S04]  /*1090*/  USHF.R.U32.HI UR4, URZ, 0x1, UR4 ;  /* 0x000000013f047899 */ /* 0x000fc80008011604 */
[----:B------:R-:W-:-:S06]  /*10a0*/  ULOP3.LUT UR5, UR5, UR4, URZ, 0x3c, !UPT ;  /* 0x0000000405057292 */ /* 0x000fcc000f8e3c3f */
[----:B------:R-:W-:Y:S01]  /*10b0*/  MOV R173, UR5 ;  /* 0x0000000500ad7c02 */ /* 0x000fe20008000f00 */
[----:B------:R-:W-:Y:S06]  /*10c0*/  BRA `(.L_x_11) ;  /* 0x0000000000547947 */ /* 0x000fec0003800000 */
.L_x_10:
[----:B------:R-:W-:Y:S01]  /*10d0*/  R2UR UR5, R173 ;  /* 0x00000000ad0572ca */ /* 0x000fe200000e0000 */
[----:B------:R-:W-:Y:S02]  /*10e0*/  ULOP3.LUT UP0, URZ, UR61, 0x2, URZ, 0xc0, !UPT ;  /* 0x000000023d3f7892 */ /* 0x000fe4000f80c03f */
[----:B------:R-:W-:Y:S02]  /*10f0*/  ULOP3.LUT UR61, UR61, 0x1, URZ, 0xc0, !UPT ;  /* 0x000000013d3d7892 */ /* 0x000fe4000f8ec03f */
[----:B------:R-:W-:-:S08]  /*1100*/  USEL UR4, URZ, 0x1, UP0 ;  /* 0x000000013f047887 */ /* 0x000fd00008000000 */
[----:B------:R-:W-:-:S06]  /*1110*/  ULOP3.LUT UR5, UR5, UR4, URZ, 0x3c, !UPT ;  /* 0x0000000405057292 */ /* 0x000fcc000f8e3c3f */
[----:B------:R-:W-:Y:S01]  /*1120*/  MOV R173, UR5 ;  /* 0x0000000500ad7c02 */ /* 0x000fe20008000f00 */
[----:B------:R-:W-:Y:S06]  /*1130*/  BRA `(.L_x_11) ;  /* 0x0000000000387947 */ /* 0x000fec0003800000 */
.L_x_9:
[----:B------:R-:W-:Y:S01]  /*1140*/  R2UR UR5, R173 ;  /* 0x00000000ad0572ca */ /* 0x000fe200000e0000 */
[----:B------:R-:W-:Y:S02]  /*1150*/  UIADD3 UR4, UR61, 0x1, URZ ;  /* 0x000000013d047890 */ /* 0x000fe4000fffe03f */
[----:B------:R-:W-:Y:S02]  /*1160*/  ULOP3.LUT UR61, UR61, 0x1, URZ, 0xc, !UPT ;  /* 0x000000013d3d7892 */ /* 0x000fe4000f8e0c3f */
[----:B------:R-:W-:-:S04]  /*1170*/  UISETP.GT.U32.AND UP0, UPT, UR4, 0x1, UPT ;  /* 0x000000010400788c */ /* 0x000fc8000bf04070 */
[----:B------:R-:W-:-:S04]  /*1180*/  USEL UR4, URZ, 0x1, !UP0 ;  /* 0x000000013f047887 */ /* 0x000fc8000c000000 */
[----:B------:R-:W-:-:S06]  /*1190*/  ULOP3.LUT UR5, UR5, UR4, URZ, 0x3c, !UPT ;  /* 0x0000000405057292 */ /* 0x000fcc000f8e3c3f */
[----:B------:R-:W-:Y:S01]  /*11a0*/  IMAD.U32 R173, RZ, RZ, UR5 ;  /* 0x00000005ffad7e24 */ /* 0x000fe2000f8e00ff */
[----:B------:R-:W-:Y:S06]  /*11b0*/  BRA `(.L_x_11) ;  /* 0x0000000000187947 */ /* 0x000fec0003800000 */
.L_x_8:
[----:B------:R-:W-:Y:S01]  /*11c0*/  R2UR UR5, R173 ;  /* 0x00000000ad0572ca */ /* 0x000fe200000e0000 */
[----:B------:R-:W-:Y:S02]  /*11d0*/  UISETP.GT.U32.AND UP0, UPT, UR61, 0x1, UPT ;  /* 0x000000013d00788c */ /* 0x000fe4000bf04070 */
[----:B------:R-:W-:Y:S02]  /*11e0*/  ULOP3.LUT UR61, UR61, 0x1, URZ, 0xc0, !UPT ;  /* 0x000000013d3d7892 */ /* 0x000fe4000f8ec03f */
[----:B------:R-:W-:-:S08]  /*11f0*/  USEL UR4, URZ, 0x1, !UP0 ;  /* 0x000000013f047887 */ /* 0x000fd0000c000000 */
[----:B------:R-:W-:-:S06]  /*1200*/  ULOP3.LUT UR5, UR5, UR4, URZ, 0x3c, !UPT ;  /* 0x0000000405057292 */ /* 0x000fcc000f8e3c3f */
[----:B------:R-:W-:-:S07]  /*1210*/  MOV R173, UR5 ;  /* 0x0000000500ad7c02 */ /* 0x000fce0008000f00 */
.L_x_11:
        /* <DEDUP_REMOVED lines=9> */
[----:B------:R-:W-:Y:S02]  /*12b0*/  R2UR UR4, R19 ;  /* 0x00000000130472ca */ /* 0x000fe400000e0000 */
[----:B------:R-:W-:-:S11]  /*12c0*/  R2UR UR60, R0 ;  /* 0x00000000003c72ca */ /* 0x000fd600000e0000 */
[----:B------:R-:W-:-:S06]  /*12d0*/  UISETP.NE.AND UP0, UPT, UR4, 0x4, UPT ;  /* 0x000000040400788c */ /* 0x000fcc000bf05270 */
[----:B------:R-:W-:-:S13]  /*12e0*/  PLOP3.LUT P0, PT, PT, PT, UP0, 0x80, 0x0 ;  /* 0x000000000000781c */ /* 0x000fda0003f0f008 */
[----:B------:R-:W-:Y:S05]  /*12f0*/  @P0 BRA `(.L_x_15) ;  /* 0x00000000002c0947 */ /* 0x000fea0003800000 */
[----:B------:R-:W-:-:S04]  /*1300*/  LEA R3, R0, 0x3, 0x1 ;  /* 0x0000000300037811 */ /* 0x000fc800078e08ff */
[----:B------:R-:W-:Y:S01]  /*1310*/  R2UR UR60, R3 ;  /* 0x00000000033c72ca */ /* 0x000fe200000e0000 */
[----:B------:R-:W-:-:S14]  /*1320*/  BRA `(.L_x_15) ;  /* 0x0000000000207947 */ /* 0x000fdc0003800000 */
.L_x_14:
[----:B------:R-:W-:-:S04]  /*1330*/  LEA R3, R0, 0x2, 0x1 ;  /* 0x0000000200037811 */ /* 0x000fc800078e08ff */
[----:B------:R-:W-:Y:S01]  /*1340*/  R2UR UR60, R3 ;  /* 0x00000000033c72ca */ /* 0x000fe200000e0000 */
[----:B------:R-:W-:-:S14]  /*1350*/  BRA `(.L_x_15) ;  /* 0x0000000000147947 */ /* 0x000fdc0003800000 */
.L_x_13:
[----:B------:R-:W-:-:S04]  /*1360*/  LEA R3, R0, 0x1, 0x1 ;  /* 0x0000000100037811 */ /* 0x000fc800078e08ff */
[----:B------:R-:W-:Y:S01]  /*1370*/  R2UR UR60, R3 ;  /* 0x00000000033c72ca */ /* 0x000fe200000e0000 */
[----:B------:R-:W-:-:S14]  /*1380*/  BRA `(.L_x_15) ;  /* 0x0000000000087947 */ /* 0x000fdc0003800000 */
.L_x_12:
[----:B------:R-:W-:-:S04]  /*1390*/  SHF.L.U32 R3, R0, 0x1, RZ ;  /* 0x0000000100037819 */ /* 0x000fc800000006ff */
[----:B------:R-:W-:-:S15]  /*13a0*/  R2UR UR60, R3 ;  /* 0x00000000033c72ca */ /* 0x000fde00000e0000 */
.L_x_15:
[----:B------:R-:W-:Y:S01]  /*13b0*/  R2UR UR5, R16 ;  /* 0x00000000100572ca */ /* 0x000fe200000e0000 */
[----:B------:R-:W-:Y:S01]  /*13c0*/  ULDC UR4, c[0x0][0x28c] ;  /* 0x0000a30000047ab9 */ /* 0x000fe20000000800 */
[----:B------:R-:W-:Y:S01]  /*13d0*/  LEA R0, R0, 0xbf, 0x7 ;  /* 0x000000bf00007811 */ /* 0x000fe200078e38ff */
[----:B------:R-:W-:-:S03]  /*13e0*/  UIADD3 UR4, UR4, 0x3f, URZ ;  /* 0x0000003f04047890 */ /* 0x000fc6000fffe03f */
[----:B------:R-:W-:-:S04]  /*13f0*/  SHF.R.S32.HI R3, RZ, 0x1f, R0 ;  /* 0x0000001fff037819 */ /* 0x000fc80000011400 */
[----:B------:R-:W-:-:S03]  /*1400*/  LEA.HI R3, R3, R0, RZ, 0x6 ;  /* 0x0000000003037211 */ /* 0x000fc600078f30ff */
[----:B------:R-:W-:Y:S01]  /*1410*/  ULOP3.LUT UR6, UR5, 0x1, URZ, 0xfc, !UPT ;  /* 0x0000000105067892 */ /* 0x000fe2000f8efc3f */
[----:B------:R-:W-:Y:S01]  /*1420*/  SHF.R.S32.HI R3, RZ, 0x6, R3 ;  /* 0x00000006ff037819 */ /* 0x000fe20000011403 */
[----:B------:R-:W-:Y:S02]  /*1430*/  USHF.R.S32.HI UR5, URZ, 0x1f, UR4 ;  /* 0x0000001f3f057899 */ /* 0x000fe40008011404 */
[----:B------:R-:W-:Y:S02]  /*1440*/  UISETP.NE.AND UP0, UPT, UR6, 0x3, UPT ;  /* 0x000000030600788c */ /* 0x000fe4000bf05270 */
[----:B------:R-:W-:-:S04]  /*1450*/  ULEA.HI UR5, UR5, UR4, URZ, 0x6 ;  /* 0x0000000405057291 */ /* 0x000fc8000f8f303f */
[----:B------:R-:W-:Y:S01]  /*1460*/  PLOP3.LUT P0, PT, PT, PT, UP0, 0x80, 0x0 ;  /* 0x000000000000781c */ /* 0x000fe20003f0f008 */
[----:B------:R-:W-:-:S06]  /*1470*/  USHF.R.S32.HI UR5, URZ, 0x6, UR5 ;  /* 0x000000063f057899 */ /* 0x000fcc0008011405 */
[----:B------:R-:W-:-:S06]  /*1480*/  VIMNMX R14, R3, UR5, PT ;  /* 0x00000005030e7c48 */ /* 0x000fcc000bfe0100 */
[----:B------:R-:W-:Y:S05]  /*1490*/  @!P0 BRA `(.L_x_16) ;  /* 0x0000000000048947 */ /* 0x000fea0003800000 */
[----:B------:R-:W-:Y:S01]  /*14a0*/  BPT.TRAP 0x1 ;  /* 0x000000040000795c */ /* 0x000fe20000300000 */
.L_x_16:
[----:B------:R-:W1:Y:S01]  /*14b0*/  S2UR UR4, SR_CgaCtaId ;  /* 0x00000000000479c3 */ /* 0x000e620000008800 */
[----:B------:R-:W-:Y:S01]  /*14c0*/  R2UR UR6, R173 ;  /* 0x00000000ad0672ca */ /* 0x000fe200000e0000 */
[----:B------:R-:W-:Y:S01]  /*14d0*/  UMOV UR38, 0x400 ;  /* 0x0000040000267882 */ /* 0x000fe20000000000 */
[----:B------:R-:W-:-:S11]  /*14e0*/  R2UR UR5, R174 ;  /* 0x00000000ae0572ca */ /* 0x000fd600000e0000 */
[----:B------:R-:W-:Y:S02]  /*14f0*/  MOV R0, UR6 ;  /* 0x0000000600007c02 */ /* 0x000fe40008000f00 */
[----:B------:R-:W-:Y:S02]  /*1500*/  UISETP.NE.AND UP0, UPT, UR5, 0x3, UPT ;  /* 0x000000030500788c */ /* 0x000fe4000bf05270 */
[----:B------:R-:W-:-:S04]  /*1510*/  SHF.L.U32 R0, R0, 0x1f, RZ ;  /* 0x0000001f00007819 */ /* 0x000fc800000006ff */
[----:B------:R-:W-:Y:S01]  /*1520*/  PLOP3.LUT P0, PT, PT, PT, UP0, 0x80, 0x0 ;  /* 0x000000000000781c */ /* 0x000fe20003f0f008 */
[----:B-1----:R-:W-:-:S04]  /*1530*/  ULEA UR38, UR4, UR38, 0x18 ;  /* 0x0000002604267291 */ /* 0x002fc8000f8ec03f */
[----:B------:R-:W-:-:S09]  /*1540*/  ULEA UR4, UR61, UR38, 0x3 ;  /* 0x000000263d047291 */ /* 0x000fd2000f8e183f */
[----:B------:R-:W1:Y:S02]  /*1550*/  SYNCS.PHASECHK.TRANS64.TRYWAIT P1, [UR4+0x35450], R0 ;  /* 0x03545000ff0075a7 */ /* 0x000e640008020144 */
[----:B-1----:R-:W-:Y:S05]  /*1560*/  @!P1 BRA `(.L_x_17) ;  /* 0x000000d000e49947 */ /* 0x002fea0003800000 */
.L_x_132:
[----:B------:R-:W-:Y:S05]  /*1570*/  @!P0 BRA `(.L_x_18) ;  /* 0x0000000000048947 */ /* 0x000fea0003800000 */
[----:B------:R-:W-:Y:S01]  /*1580*/  BPT.TRAP 0x1 ;  /* 0x000000040000795c */ /* 0x000fe20000300000 */
.L_x_18:
[----:B------:R-:W-:Y:S01]  /*1590*/  ULEA UR48, UR37, UR38, 0x3 ;  /* 0x0000002625307291 */ /* 0x000fe2000f8e183f */
[----:B-1----:R-:W-:Y:S01]  /*15a0*/  SHF.L.U32 R0, R168, 0x1f, RZ ;  /* 0x0000001fa8007819 */ /* 0x002fe200000006ff */
[----:B------:R-:W-:Y:S01]  /*15b0*/  UIADD3 UR6, UR38, 0x35490, URZ ;  /* 0x0003549026067890 */ /* 0x000fe2000fffe03f */
[----:B------:R-:W-:Y:S02]  /*15c0*/  R2UR UR4, R19 ;  /* 0x00000000130472ca */ /* 0x000fe400000e0000 */
[----:B------:R-:W-:-:S04]  /*15d0*/  SHF.L.U32 R3, R23, 0x1f, RZ ;  /* 0x0000001f17037819 */ /* 0x000fc800000006ff */
[----:B------:R-:W1:Y:S07]  /*15e0*/  SYNCS.PHASECHK.TRANS64.TRYWAIT P1, [UR48+0x35400], R0 ;  /* 0x03540000ff0075a7 */ /* 0x000e6e0008020170 */
[----:B------:R-:W-:Y:S02]  /*15f0*/  ULEA UR49, UR4, 0xfffffff8, 0x3 ;  /* 0xfffffff804317891 */ /* 0x000fe4000f8e183f */
[----:B------:R-:W-:Y:S02]  /*1600*/  ULEA UR4, UR4, UR6, 0x3 ;  /* 0x0000000604047291 */ /* 0x000fe4000f8e183f */
[----:B------:R-:W-:-:S04]  /*1610*/  ULOP3.LUT UR49, UR49, 0x8, URZ, 0xc, !UPT ;  /* 0x0000000831317892 */ /* 0x000fc8000f8e0c3f */
[----:B------:R-:W-:Y:S01]  /*1620*/  MOV R10, UR4 ;  /* 0x00000004000a7c02 */ /* 0x000fe20008000f00 */
[----:B-1----:R-:W-:Y:S07]  /*1630*/  @!P1 BRA `(.L_x_19) ;  /* 0x000000d000c89947 */ /* 0x002fee0003800000 */
.L_x_133:
[----:B------:R-:W-:-:S13]  /*1640*/  R2UR UR4, R10 ;  /* 0x000000000a0472ca */ /* 0x000fda00000e0000 */
[----:B------:R-:W2:Y:S02]  /*1650*/  SYNCS.PHASECHK.TRANS64.TRYWAIT P1, [UR4+-0x8], R3 ;  /* 0xfffff803ff0075a7 */ /* 0x000ea40008020144 */
[----:B--2---:R-:W-:Y:S05]  /*1660*/  @!P1 BRA `(.L_x_20) ;  /* 0x000000d000d49947 */ /* 0x004fea0003800000 */
.L_x_134:
[----:B------:R-:W-:Y:S01]  /*1670*/  UIADD3 UR5, UR38, 0xe000, URZ ;  /* 0x0000e00026057890 */ /* 0x000fe2000fffe03f */
[----:B------:R-:W-:Y:S01]  /*1680*/  WARPGROUP.ARRIVE ;  /* 0x00000000000079c5 */ /* 0x000fe20000000000 */
[----:B------:R-:W-:Y:S01]  /*1690*/  USHF.R.U32.HI UR4, URZ, 0x4, UR38 ;  /* 0x000000043f047899 */ /* 0x000fe20008011626 */
[----:B------:R-:W-:Y:S01]  /*16a0*/  MOV R12, UR60 ;  /* 0x0000003c000c7c02 */ /* 0x000fe20008000f00 */
[----:B------:R-:W-:Y:S01]  /*16b0*/  USHF.R.U32.HI UR5, URZ, 0x4, UR5 ;  /* 0x000000043f057899 */ /* 0x000fe20008011605 */
[----:B-1----:R-:W-:Y:S01]  /*16c0*/  IADD3 R0, R22, 0x8, RZ ;  /* 0x0000000816007810 */ /* 0x002fe20007ffe0ff */
[----:B------:R-:W-:Y:S01]  /*16d0*/  ULOP3.LUT UR4, UR4, 0x3fff, URZ, 0xc0, !UPT ;  /* 0x00003fff04047892 */ /* 0x000fe2000f8ec03f */
[----:B------:R-:W-:Y:S01]  /*16e0*/  LEA R3, R12, R169, 0x6 ;  /* 0x000000a90c037211 */ /* 0x000fe200078e30ff */
[----:B------:R-:W-:Y:S01]  /*16f0*/  ULOP3.LUT UR7, UR5, 0x3fff, URZ, 0xc0, !UPT ;  /* 0x00003fff05077892 */ /* 0x000fe2000f8ec03f */
[C---:B------:R-:W-:Y:S01]  /*1700*/  IADD3 R12, R22.reuse, 0x9, RZ ;  /* 0x00000009160c7810 */ /* 0x040fe20007ffe0ff */
[----:B------:R-:W-:Y:S01]  /*1710*/  ULOP3.LUT UR4, UR4, 0x10000, URZ, 0xfc, !UPT ;  /* 0x0001000004047892 */ /* 0x000fe2000f8efc3f */
[C---:B------:R-:W-:Y:S01]  /*1720*/  ISETP.GE.AND P6, PT, R3.reuse, R0, PT ;  /* 0x000000000300720c */ /* 0x040fe20003fc6270 */
[----:B------:R-:W-:Y:S01]  /*1730*/  ULOP3.LUT UR39, UR7, 0x10000, URZ, 0xfc, !UPT ;  /* 0x0001000007277892 */ /* 0x000fe2000f8efc3f */
[C---:B------:R-:W-:Y:S01]  /*1740*/  VIADD R11, R3.reuse, 0x8 ;  /* 0x00000008030b7836 */ /* 0x040fe20000000000 */
[----:B------:R-:W-:Y:S01]  /*1750*/  UIMAD UR4, UR61, 0x700, UR4 ;  /* 0x000007003d0478a4 */ /* 0x000fe2000f8e0204 */
[C---:B------:R-:W-:Y:S01]  /*1760*/  IADD3 R0, R22.reuse, 0x10, RZ ;  /* 0x0000001016007810 */ /* 0x040fe20007ffe0ff */
[----:B------:R-:W-:Y:S01]  /*1770*/  UIMAD UR5, UR37, 0x700, UR39 ;  /* 0x00000700250578a4 */ /* 0x000fe2000f8e0227 */
[----:B------:R-:W-:Y:S01]  /*1780*/  ISETP.GE.AND P5, PT, R3, R12, PT ;  /* 0x0000000c0300720c */ /* 0x000fe20003fa6270 */
[----:B------:R-:W-:Y:S01]  /*1790*/  UMOV UR9, 0x80000020 ;  /* 0x8000002000097882 */ /* 0x000fe20000000000 */
[----:B------:R-:W-:Y:S01]  /*17a0*/  UMOV UR11, 0x80000020 ;  /* 0x80000020000b7882 */ /* 0x000fe20000000000 */
[----:B------:R-:W-:Y:S01]  /*17b0*/  MOV R9, UR9 ;  /* 0x0000000900097c02 */ /* 0x000fe20008000f00 */
[----:B------:R-:W-:Y:S01]  /*17c0*/  UMOV UR8, UR4 ;  /* 0x0000000400087c82 */ /* 0x000fe20008000000 */
[----:B------:R-:W-:Y:S01]  /*17d0*/  UMOV UR13, 0x80000020 ;  /* 0x80000020000d7882 */ /* 0x000fe20000000000 */
[----:B------:R-:W-:Y:S01]  /*17e0*/  UMOV UR10, UR5 ;  /* 0x00000005000a7c82 */ /* 0x000fe20008000000 */
[----:B------:R-:W-:Y:S01]  /*17f0*/  IMAD.U32 R8, RZ, RZ, UR8 ;  /* 0x00000008ff087e24 */ /* 0x000fe2000f8e00ff */
[----:B------:R-:W-:Y:S01]  /*1800*/  HGMMA.64x64x16.F32.BF16 R24, gdesc[UR8], RZ, !UPT, gsb0 ;  /* 0x00e00000081879f0 */ /* 0x000fe2000c0018ff */
[----:B------:R-:W-:Y:S01]  /*1810*/  UIADD3 UR8, UR4, 0x2, URZ ;  /* 0x0000000204087890 */ /* 0x000fe2000fffe03f */
[----:B------:R-:W-:Y:S01]  /*1820*/  MOV R7, UR13 ;  /* 0x0000000d00077c02 */ /* 0x000fe20008000f00 */
[----:B------:R-:W-:Y:S01]  /*1830*/  UIADD3 UR9, UR5, 0x2, URZ ;  /* 0x0000000205097890 */ /* 0x000fe2000fffe03f */
[CC--:B------:R-:W-:Y:S01]  /*1840*/  ISETP.GE.AND P1, PT, R11.reuse, R22.reuse, PT ;  /* 0x000000160b00720c */ /* 0x0c0fe20003f26270 */
[----:B------:R-:W-:Y:S01]  /*1850*/  UMOV UR15, 0x80000020 ;  /* 0x80000020000f7882 */ /* 0x000fe20000000000 */
[----:B------:R-:W-:Y:S01]  /*1860*/  UIADD3 UR56, UR4, 0x102, URZ ;  /* 0x0000010204387890 */ /* 0x000fe2000fffe03f */
[----:B------:R-:W-:Y:S01]  /*1870*/  ISETP.GT.AND P3, PT, R11, R22, PT ;  /* 0x000000160b00720c */ /* 0x000fe20003f64270 */
[----:B------:R-:W-:Y:S01]  /*1880*/  UMOV UR12, UR8 ;  /* 0x00000008000c7c82 */ /* 0x000fe20008000000 */
[----:B------:R-:W-:Y:S01]  /*1890*/  UIADD3 UR8, UR4, 0x100, URZ ;  /* 0x0000010004087890 */ /* 0x000fe2000fffe03f */
[----:B------:R-:W-:Y:S01]  /*18a0*/  MOV R6, UR12 ;  /* 0x0000000c00067c02 */ /* 0x000fe20008000f00 */
[----:B------:R-:W-:Y:S01]  /*18b0*/  UMOV UR14, UR9 ;  /* 0x00000009000e7c82 */ /* 0x000fe20008000000 */
[----:B------:R-:W-:Y:S01]  /*18c0*/  UIADD3 UR9, UR5, 0x100, URZ ;  /* 0x0000010005097890 */ /* 0x000fe2000fffe03f */
[C---:B------:R-:W-:Y:S01]  /*18d0*/  ISETP.GE.AND P2, PT, R3.reuse, R0, PT ;  /* 0x000000000300720c */ /* 0x040fe20003f46270 */
[----:B------:R-:W-:Y:S01]  /*18e0*/  UIADD3 UR58, UR5, 0x102, URZ ;  /* 0x00000102053a7890 */ /* 0x000fe2000fffe03f */
[C---:B------:R-:W-:Y:S01]  /*18f0*/  IADD3 R0, R22.reuse, 0x18, RZ ;  /* 0x0000001816007810 */ /* 0x040fe20007ffe0ff */
[----:B------:R-:W-:Y:S01]  /*1900*/  UMOV UR57, 0x80000020 ;  /* 0x8000002000397882 */ /* 0x000fe20000000000 */
[----:B------:R-:W-:Y:S01]  /*1910*/  UMOV UR59, 0x80000020 ;  /* 0x80000020003b7882 */ /* 0x000fe20000000000 */
[----:B------:R-:W-:Y:S01]  /*1920*/  UIADD3 UR10, UR5, 0x200, URZ ;  /* 0x00000200050a7890 */ /* 0x000fe2000fffe03f */
[C---:B------:R-:W-:Y:S01]  /*1930*/  VIADD R12, R22.reuse, 0x20 ;  /* 0x00000020160c7836 */ /* 0x040fe20000000000 */
[----:B------:R-:W-:Y:S01]  /*1940*/  UMOV UR11, 0x80000020 ;  /* 0x80000020000b7882 */ /* 0x000fe20000000000 */
[----:B------:R-:W-:Y:S01]  /*1950*/  UIADD3 UR16, UR4, 0x300, URZ ;  /* 0x0000030004107890 */ /* 0x000fe2000fffe03f */
[----:B------:R-:W-:Y:S01]  /*1960*/  IADD3 R20, R22, 0x11, RZ ;  /* 0x0000001116147810 */ /* 0x000fe20007ffe0ff */
[----:B------:R-:W-:Y:S01]  /*1970*/  UIADD3 UR18, UR5, 0x300, URZ ;  /* 0x0000030005127890 */ /* 0x000fe2000fffe03f */
[----:B------:R-:W-:Y:S01]  /*1980*/  P2R R21, PR, RZ, 0x1 ;  /* 0x00000001ff157803 */ /* 0x000fe20000000000 */
[----:B------:R-:W-:Y:S01]  /*1990*/  UMOV UR17, 0x80000020 ;  /* 0x8000002000117882 */ /* 0x000fe20000000000 */
[----:B------:R-:W-:Y:S01]  /*19a0*/  UMOV UR19, 0x80000020 ;  /* 0x8000002000137882 */ /* 0x000fe20000000000 */
[----:B------:R-:W-:Y:S01]  /*19b0*/  UIADD3 UR20, UR4, 0x302, URZ ;  /* 0x0000030204147890 */ /* 0x000fe2000fffe03f */
[----:B------:R-:W-:Y:S01]  /*19c0*/  ISETP.GE.AND P4, PT, R3, R20, PT ;  /* 0x000000140300720c */ /* 0x000fe20003f86270 */
[----:B------:R-:W-:Y:S01]  /*19d0*/  UIADD3 UR22, UR5, 0x302, URZ ;  /* 0x0000030205167890 */ /* 0x000fe2000fffe03f */
[----:B------:R-:W-:Y:S01]  /*19e0*/  UMOV UR21, 0x80000020 ;  /* 0x8000002000157882 */ /* 0x000fe20000000000 */
[----:B------:R-:W-:Y:S01]  /*19f0*/  UMOV UR23, 0x80000020 ;  /* 0x8000002000177882 */ /* 0x000fe20000000000 */
[----:B------:R-:W-:-:S02]  /*1a00*/  UIADD3 UR24, UR4, 0x400, URZ ;  /* 0x0000040004187890 */ /* 0x000fc4000fffe03f */
[----:B------:R-:W-:Y:S01]  /*1a10*/  UIADD3 UR26, UR5, 0x400, URZ ;  /* 0x00000400051a7890 */ /* 0x000fe2000fffe03f */
[----:B------:R-:W-:Y:S01]  /*1a20*/  UMOV UR25, 0x80000020 ;  /* 0x8000002000197882 */ /* 0x000fe20000000000 */
[----:B------:R-:W-:Y:S01]  /*1a30*/  UMOV UR27, 0x80000020 ;  /* 0x80000020001b7882 */ /* 0x000fe20000000000 */
[----:B------:R-:W-:Y:S02]  /*1a40*/  UIADD3 UR28, UR4, 0x402, URZ ;  /* 0x00000402041c7890 */ /* 0x000fe4000fffe03f */
[----:B------:R-:W-:Y:S01]  /*1a50*/  UIADD3 UR30, UR5, 0x402, URZ ;  /* 0x00000402051e7890 */ /* 0x000fe2000fffe03f */
[----:B------:R-:W-:Y:S01]  /*1a60*/  UMOV UR29, 0x80000020 ;  /* 0x80000020001d7882 */ /* 0x000fe20000000000 */
[----:B------:R-:W-:Y:S01]  /*1a70*/  UMOV UR31, 0x80000020 ;  /* 0x80000020001f7882 */ /* 0x000fe20000000000 */
[----:B------:R-:W-:Y:S02]  /*1a80*/  UIADD3 UR32, UR4, 0x500, URZ ;  /* 0x0000050004207890 */ /* 0x000fe4000fffe03f */
        /* <DEDUP_REMOVED lines=15> */
[----:B------:R-:W-:-:S02]  /*1b80*/  WARPGROUP.DEPBAR.LE gsb0, 0x0 ;  /* 0x00008000000079c5 */ /* 0x000fc40000010000 */
[----:B------:R-:W-:-:S06]  /*1b90*/  WARPGROUP.ARRIVE ;  /* 0x00000000000079c5 */ /* 0x000fcc0000000000 */
[----:B------:R-:W-:Y:S01]  /*1ba0*/  HGMMA.64x64x16.F32.BF16 R24, gdesc[UR12], R24, gsb0 ;  /* 0x00e000000c1879f0 */ /* 0x000fe20008001818 */
[----:B------:R-:W-:Y:S01]  /*1bb0*/  UMOV UR12, UR8 ;  /* 0x00000008000c7c82 */ /* 0x000fe20008000000 */
[----:B------:R-:W-:Y:S01]  /*1bc0*/  UMOV UR13, 0x80000020 ;  /* 0x80000020000d7882 */ /* 0x000fe20000000000 */
[----:B------:R-:W-:Y:S01]  /*1bd0*/  UMOV UR14, UR9 ;  /* 0x00000009000e7c82 */ /* 0x000fe20008000000 */
[----:B------:R-:W-:Y:S01]  /*1be0*/  UMOV UR15, 0x80000020 ;  /* 0x80000020000f7882 */ /* 0x000fe20000000000 */
[----:B------:R-:W-:Y:S01]  /*1bf0*/  UIADD3 UR8, UR4, 0x200, URZ ;  /* 0x0000020004087890 */ /* 0x000fe2000fffe03f */
[----:B------:R-:W-:Y:S01]  /*1c00*/  MOV R4, UR12 ;  /* 0x0000000c00047c02 */ /* 0x000fe20008000f00 */
[----:B------:R-:W-:Y:S01]  /*1c10*/  UMOV UR9, 0x80000020 ;  /* 0x8000002000097882 */ /* 0x000fe20000000000 */
[----:B------:R-:W-:Y:S01]  /*1c20*/  IMAD.U32 R5, RZ, RZ, UR13 ;  /* 0x0000000dff057e24 */ /* 0x000fe2000f8e00ff */
[----:B------:R-:W-:Y:S02]  /*1c30*/  WARPGROUP.DEPBAR.LE gsb0, 0x0 ;  /* 0x00008000000079c5 */ /* 0x000fe40000010000 */
[----:B------:R-:W-:-:S06]  /*1c40*/  WARPGROUP.ARRIVE ;  /* 0x00000000000079c5 */ /* 0x000fcc0000000000 */
[----:B------:R-:W-:Y:S01]  /*1c50*/  HGMMA.64x64x16.F32.BF16 R24, gdesc[UR12], R24, gsb0 ;  /* 0x00e000000c1879f0 */ /* 0x000fe20008001818 */
[----:B------:R-:W-:Y:S02]  /*1c60*/  UIADD3 UR12, UR4, 0x202, URZ ;  /* 0x00000202040c7890 */ /* 0x000fe4000fffe03f */
[----:B------:R-:W-:Y:S01]  /*1c70*/  UIADD3 UR14, UR5, 0x202, URZ ;  /* 0x00000202050e7890 */ /* 0x000fe2000fffe03f */
[----:B------:R-:W-:Y:S01]  /*1c80*/  UMOV UR13, 0x80000020 ;  /* 0x80000020000d7882 */ /* 0x000fe20000000000 */
[----:B------:R-:W-:Y:S01]  /*1c90*/  UMOV UR15, 0x80000020 ;  /* 0x80000020000f7882 */ /* 0x000fe20000000000 */
[----:B------:R-:W-:Y:S01]  /*1ca0*/  ULDC UR4, c[0x0][0x604] ;  /* 0x0001810000047ab9 */ /* 0x000fe20000000800 */
[----:B------:R-:W-:Y:S02]  /*1cb0*/  WARPGROUP.DEPBAR.LE gsb0, 0x0 ;  /* 0x00008000000079c5 */ /* 0x000fe40000010000 */
[----:B------:R-:W-:-:S06]  /*1cc0*/  WARPGROUP.ARRIVE ;  /* 0x00000000000079c5 */ /* 0x000fcc0000000000 */
[----:B------:R-:W-:Y:S03]  /*1cd0*/  HGMMA.64x64x16.F32.BF16 R24, gdesc[UR56], R24, gsb0 ;  /* 0x00e00000381879f0 */ /* 0x000fe60008001818 */
        /* <DEDUP_REMOVED lines=31> */
[----:B------:R-:W-:Y:S02]  /*1ed0*/  FSEL R26, R26, -INF , P1 ;  /* 0xff8000001a1a7808 */ /* 0x000fe40000800000 */
[----:B------:R-:W-:Y:S02]  /*1ee0*/  FSEL R27, R27, -INF , P3 ;  /* 0xff8000001b1b7808 */ /* 0x000fe40001800000 */
[CC--:B------:R-:W-:Y:S02]  /*1ef0*/  ISETP.GE.AND P1, PT, R3.reuse, R22.reuse, PT ;  /* 0x000000160300720c */ /* 0x0c0fe40003f26270 */
[----:B------:R-:W-:-:S02]  /*1f00*/  ISETP.GT.AND P3, PT, R3, R22, PT ;  /* 0x000000160300720c */ /* 0x000fc40003f64270 */
[----:B------:R-:W-:Y:S02]  /*1f10*/  FSEL R24, R24, -INF , P1 ;  /* 0xff80000018187808 */ /* 0x000fe40000800000 */
[----:B------:R-:W-:Y:S02]  /*1f20*/  FSEL R25, R25, -INF , P3 ;  /* 0xff80000019197808 */ /* 0x000fe40001800000 */
[----:B------:R-:W-:Y:S02]  /*1f30*/  FSEL R30, R30, -INF , P1 ;  /* 0xff8000001e1e7808 */ /* 0x000fe40000800000 */
[----:B------:R-:W-:Y:S02]  /*1f40*/  ISETP.GE.AND P1, PT, R3, R0, PT ;  /* 0x000000000300720c */ /* 0x000fe40003f26270 */
[----:B------:R-:W-:Y:S02]  /*1f50*/  IADD3 R0, R22, 0x19, RZ ;  /* 0x0000001916007810 */ /* 0x000fe40007ffe0ff */
[----:B------:R-:W-:-:S02]  /*1f60*/  FSEL R28, R28, -INF , P6 ;  /* 0xff8000001c1c7808 */ /* 0x000fc40003000000 */
[----:B------:R-:W-:Y:S02]  /*1f70*/  FMNMX R11, R24, R25, !PT ;  /* 0x00000019180b7209 */ /* 0x000fe40007800000 */
[----:B------:R-:W-:Y:S02]  /*1f80*/  FSEL R31, R31, -INF , P3 ;  /* 0xff8000001f1f7808 */ /* 0x000fe40001800000 */
[----:B------:R-:W-:Y:S02]  /*1f90*/  FSEL R34, R34, -INF , P6 ;  /* 0xff80000022227808 */ /* 0x000fe40003000000 */
[C---:B------:R-:W-:Y:S02]  /*1fa0*/  ISETP.GE.AND P3, PT, R3.reuse, R0, PT ;  /* 0x000000000300720c */ /* 0x040fe40003f66270 */
[----:B------:R-:W-:Y:S02]  /*1fb0*/  ISETP.GE.AND P6, PT, R3, R12, PT ;  /* 0x0000000c0300720c */ /* 0x000fe40003fc6270 */
[----:B------:R-:W-:-:S02]  /*1fc0*/  IADD3 R0, R22, 0x21, RZ ;  /* 0x0000002116007810 */ /* 0x000fc40007ffe0ff */
[----:B------:R-:W-:Y:S02]  /*1fd0*/  FSEL R29, R29, -INF , P5 ;  /* 0xff8000001d1d7808 */ /* 0x000fe40002800000 */
[----:B------:R-:W-:Y:S02]  /*1fe0*/  FMNMX R12, R28, R11, !PT ;  /* 0x0000000b1c0c7209 */ /* 0x000fe40007800000 */
[----:B------:R-:W-:Y:S02]  /*1ff0*/  FSEL R35, R35, -INF , P5 ;  /* 0xff80000023237808 */ /* 0x000fe40002800000 */
[----:B------:R-:W-:Y:S02]  /*2000*/  ISETP.GE.AND P5, PT, R3, R0, PT ;  /* 0x000000000300720c */ /* 0x000fe40003fa6270 */
[----:B------:R-:W-:Y:S02]  /*2010*/  FSEL R32, R32, -INF , P2 ;  /* 0xff80000020207808 */ /* 0x000fe40001000000 */
[----:B------:R-:W-:-:S02]  /*2020*/  FMNMX R11, R29, R12, !PT ;  /* 0x0000000c1d0b7209 */ /* 0x000fc40007800000 */
[----:B------:R-:W-:Y:S02]  /*2030*/  IADD3 R0, R22, 0x28, RZ ;  /* 0x0000002816007810 */ /* 0x000fe40007ffe0ff */
[----:B------:R-:W-:Y:S02]  /*2040*/  FSEL R38, R38, -INF , P2 ;  /* 0xff80000026267808 */ /* 0x000fe40001000000 */
[----:B------:R-:W-:Y:S02]  /*2050*/  FSEL R33, R33, -INF , P4 ;  /* 0xff80000021217808 */ /* 0x000fe40002000000 */
[----:B------:R-:W-:Y:S02]  /*2060*/  FMNMX R12, R32, R11, !PT ;  /* 0x0000000b200c7209 */ /* 0x000fe40007800000 */
[----:B------:R-:W-:Y:S02]  /*2070*/  ISETP.GE.AND P2, PT, R3, R0, PT ;  /* 0x000000000300720c */ /* 0x000fe40003f46270 */
[----:B------:R-:W-:-:S02]  /*2080*/  IADD3 R0, R22, 0x29, RZ ;  /* 0x0000002916007810 */ /* 0x000fc40007ffe0ff */
[----:B------:R-:W-:Y:S02]  /*2090*/  FSEL R36, R36, -INF , P1 ;  /* 0xff80000024247808 */ /* 0x000fe40000800000 */
[----:B------:R-:W-:Y:S02]  /*20a0*/  FMNMX R11, R33, R12, !PT ;  /* 0x0000000c210b7209 */ /* 0x000fe40007800000 */
[----:B------:R-:W-:Y:S02]  /*20b0*/  FSEL R39, R39, -INF , P4 ;  /* 0xff80000027277808 */ /* 0x000fe40002000000 */
[----:B------:R-:W-:Y:S02]  /*20c0*/  ISETP.GE.AND P4, PT, R3, R0, PT ;  /* 0x000000000300720c */ /* 0x000fe40003f86270 */
[----:B------:R-:W-:Y:S02]  /*20d0*/  IADD3 R0, R22, 0x30, RZ ;  /* 0x0000003016007810 */ /* 0x000fe40007ffe0ff */
[----:B------:R-:W-:-:S02]  /*20e0*/  FSEL R37, R37, -INF , P3 ;  /* 0xff80000025257808 */ /* 0x000fc40001800000 */
[----:B------:R-:W-:Y:S02]  /*20f0*/  FMNMX R12, R36, R11, !PT ;  /* 0x0000000b240c7209 */ /* 0x000fe40007800000 */
[----:B------:R-:W-:Y:S02]  /*2100*/  FSEL R42, R42, -INF , P1 ;  /* 0xff8000002a2a7808 */ /* 0x000fe40000800000 */
[----:B------:R-:W-:Y:S01]  /*2110*/  ISETP.GE.AND P1, PT, R3, R0, PT ;  /* 0x000000000300720c */ /* 0x000fe20003f26270 */
[----:B------:R-:W-:Y:S01]  /*2120*/  VIADD R0, R22, 0x38 ;  /* 0x0000003816007836 */ /* 0x000fe20000000000 */
[----:B------:R-:W-:Y:S02]  /*2130*/  FSEL R40, R40, -INF , P6 ;  /* 0xff80000028287808 */ /* 0x000fe40003000000 */
[----:B------:R-:W-:Y:S02]  /*2140*/  FMNMX R11, R37, R12, !PT ;  /* 0x0000000c250b7209 */ /* 0x000fe40007800000 */
[----:B------:R-:W-:-:S02]  /*2150*/  FSEL R43, R43, -INF , P3 ;  /* 0xff8000002b2b7808 */ /* 0x000fc40001800000 */
[----:B------:R-:W-:Y:S02]  /*2160*/  FSEL R41, R41, -INF , P5 ;  /* 0xff80000029297808 */ /* 0x000fe40002800000 */
[----:B------:R-:W-:Y:S02]  /*2170*/  FMNMX R12, R40, R11, !PT ;  /* 0x0000000b280c7209 */ /* 0x000fe40007800000 */
[----:B------:R-:W-:Y:S02]  /*2180*/  ISETP.GE.AND P3, PT, R3, R0, PT ;  /* 0x000000000300720c */ /* 0x000fe40003f66270 */
[----:B------:R-:W-:Y:S02]  /*2190*/  IADD3 R0, R22, 0x39, RZ ;  /* 0x0000003916007810 */ /* 0x000fe40007ffe0ff */
[----:B------:R-:W-:Y:S02]  /*21a0*/  FSEL R44, R44, -INF , P2 ;  /* 0xff8000002c2c7808 */ /* 0x000fe40001000000 */
[----:B------:R-:W-:-:S02]  /*21b0*/  FMNMX R11, R41, R12, !PT ;  /* 0x0000000c290b7209 */ /* 0x000fc40007800000 */
[----:B------:R-:W-:Y:S02]  /*21c0*/  FSEL R52, R52, -INF , P3 ;  /* 0xff80000034347808 */ /* 0x000fe40001800000 */
[----:B------:R-:W-:Y:S02]  /*21d0*/  ISETP.GE.AND P3, PT, R3, R0, PT ;  /* 0x000000000300720c */ /* 0x000fe40003f66270 */
[----:B------:R-:W-:Y:S02]  /*21e0*/  IADD3 R0, R22, 0x31, RZ ;  /* 0x0000003116007810 */ /* 0x000fe40007ffe0ff */
[----:B------:R-:W-:Y:S02]  /*21f0*/  FSEL R45, R45, -INF , P4 ;  /* 0xff8000002d2d7808 */ /* 0x000fe40002000000 */
[----:B------:R-:W-:Y:S02]  /*2200*/  FMNMX R12, R44, R11, !PT ;  /* 0x0000000b2c0c7209 */ /* 0x000fe40007800000 */
[----:B------:R-:W-:-:S02]  /*2210*/  FSEL R53, R53, -INF , P3 ;  /* 0xff80000035357808 */ /* 0x000fc40001800000 */
[----:B------:R-:W-:Y:S02]  /*2220*/  ISETP.GE.AND P3, PT, R3, R0, PT ;  /* 0x000000000300720c */ /* 0x000fe40003f66270 */
[----:B------:R-:W-:Y:S02]  /*2230*/  FSEL R48, R48, -INF , P1 ;  /* 0xff80000030307808 */ /* 0x000fe40000800000 */
[----:B------:R-:W-:Y:S02]  /*2240*/  FMNMX R3, R45, R12, !PT ;  /* 0x0000000c2d037209 */ /* 0x000fe40007800000 */
[----:B------:R-:W-:Y:S02]  /*2250*/  FSEL R49, R49, -INF , P3 ;  /* 0xff80000031317808 */ /* 0x000fe40001800000 */
[----:B------:R-:W-:Y:S02]  /*2260*/  FMNMX R0, R48, R3, !PT ;  /* 0x0000000330007209 */ /* 0x000fe40007800000 */
[----:B------:R-:W-:-:S02]  /*2270*/  FSEL R46, R46, -INF , P6 ;  /* 0xff8000002e2e7808 */ /* 0x000fc40003000000 */
[----:B------:R-:W-:Y:S02]  /*2280*/  FMNMX R3, R49, R0, !PT ;  /* 0x0000000031037209 */ /* 0x000fe40007800000 */
[----:B------:R-:W-:Y:S02]  /*2290*/  FSEL R47, R47, -INF , P5 ;  /* 0xff8000002f2f7808 */ /* 0x000fe40002800000 */
[----:B------:R-:W-:Y:S02]  /*22a0*/  FMNMX R0, R52, R3, !PT ;  /* 0x0000000334007209 */ /* 0x000fe40007800000 */
[----:B------:R-:W-:Y:S02]  /*22b0*/  FSEL R50, R50, -INF , P2 ;  /* 0xff80000032327808 */ /* 0x000fe40001000000 */
[----:B------:R-:W-:Y:S02]  /*22c0*/  FMNMX R12, R53, R0, !PT ;  /* 0x00000000350c7209 */ /* 0x000fe40007800000 */
[----:B------:R-:W-:-:S02]  /*22d0*/  FSEL R51, R51, -INF , P4 ;  /* 0xff80000033337808 */ /* 0x000fc40002000000 */
[----:B------:R-:W-:Y:S01]  /*22e0*/  FSEL R54, R54, -INF , P1 ;  /* 0xff80000036367808 */ /* 0x000fe20000800000 */
[----:B------:R-:W1:Y:S01]  /*22f0*/  SHFL.BFLY PT, R3, R12, 0x1, 0x1f ;  /* 0x0c201f000c037f89 */ /* 0x000e6200000e0000 */
[----:B------:R-:W-:Y:S02]  /*2300*/  FSEL R55, R55, -INF , P3 ;  /* 0xff80000037377808 */ /* 0x000fe40001800000 */
[----:B-1----:R-:W-:Y:S02]  /*2310*/  FMNMX R13, R12, R3, !PT ;  /* 0x000000030c0d7209 */ /* 0x002fe40007800000 */
[----:B------:R-:W-:-:S03]  /*2320*/  FMNMX R3, R26, R27, !PT ;  /* 0x0000001b1a037209 */ /* 0x000fc60007800000 */
[----:B------:R-:W1:Y:S02]  /*2330*/  SHFL.BFLY PT, R0, R13, 0x2, 0x1f ;  /* 0x0c401f000d007f89 */ /* 0x000e6400000e0000 */
[----:B-1----:R-:W-:Y:S02]  /*2340*/  FMNMX R11, R13, R0, !PT ;  /* 0x000000000d0b7209 */ /* 0x002fe40007800000 */
[----:B------:R-:W-:Y:S02]  /*2350*/  FMNMX R0, R30, R3, !PT ;  /* 0x000000031e007209 */ /* 0x000fe40007800000 */
[----:B------:R-:W-:Y:S02]  /*2360*/  FSETP.NEU.AND P0, PT, R11, -INF , PT ;  /* 0xff8000000b00780b */ /* 0x000fe40003f0d000 */
[----:B------:R-:W-:Y:S02]  /*2370*/  FMNMX R3, R31, R0, !PT ;  /* 0x000000001f037209 */ /* 0x000fe40007800000 */
[----:B------:R-:W-:-:S02]  /*2380*/  FSEL R15, R11, RZ, P0 ;  /* 0x000000ff0b0f7208 */ /* 0x000fc40000000000 */
[----:B------:R-:W-:Y:S02]  /*2390*/  FMNMX R0, R34, R3, !PT ;  /* 0x0000000322007209 */ /* 0x000fe40007800000 */
[----:B------:R-:W-:Y:S01]  /*23a0*/  ISETP.NE.AND P0, PT, R21, RZ, PT ;  /* 0x000000ff1500720c */ /* 0x000fe20003f05270 */
[----:B------:R-:W-:Y:S01]  /*23b0*/  FMUL R15, R15, UR4 ;  /* 0x000000040f0f7c20 */ /* 0x000fe20008400000 */
[----:B------:R-:W-:-:S03]  /*23c0*/  FMNMX R3, R35, R0, !PT ;  /* 0x0000000023037209 */ /* 0x000fc60007800000 */
[--C-:B------:R-:W-:Y:S01]  /*23d0*/  FFMA R24, R24, UR4, -R15.reuse ;  /* 0x0000000418187c23 */ /* 0x100fe2000800080f */
[----:B------:R-:W-:Y:S01]  /*23e0*/  FMNMX R0, R38, R3, !PT ;  /* 0x0000000326007209 */ /* 0x000fe20007800000 */
[--C-:B------:R-:W-:Y:S01]  /*23f0*/  FFMA R25, R25, UR4, -R15.reuse ;  /* 0x0000000419197c23 */ /* 0x100fe2000800080f */
[--C-:B------:R-:W-:Y:S01]  /*2400*/  FFMA R36, R36, UR4, -R15.reuse ;  /* 0x0000000424247c23 */ /* 0x100fe2000800080f */
[--C-:B------:R-:W-:Y:S01]  /*2410*/  FFMA R28, R28, UR4, -R15.reuse ;  /* 0x000000041c1c7c23 */ /* 0x100fe2000800080f */
[----:B------:R-:W-:Y:S01]  /*2420*/  FMNMX R3, R39, R0, !PT ;  /* 0x0000000027037209 */ /* 0x000fe20007800000 */
[--C-:B------:R-:W-:Y:S01]  /*2430*/  FFMA R32, R32, UR4, -R15.reuse ;  /* 0x0000000420207c23 */ /* 0x100fe2000800080f */
[----:B------:R-:W-:Y:S01]  /*2440*/  FSETP.GEU.AND P5, PT, R24, -126, PT ;  /* 0xc2fc00001800780b */ /* 0x000fe20003fae000 */
        /* <DEDUP_REMOVED lines=12> */
[----:B------:R-:W-:Y:S01]  /*2510*/  @!P5 FMUL R24, R24, 0.5 ;  /* 0x3f0000001818d820 */ /* 0x000fe20000400000 */
[----:B------:R-:W-:Y:S01]  /*2520*/  FMNMX R3, R47, R0, !PT ;  /* 0x000000002f037209 */ /* 0x000fe20007800000 */
[--C-:B------:R-:W-:Y:S01]  /*2530*/  FFMA R45, R45, UR4, -R15.reuse ;  /* 0x000000042d2d7c23 */ /* 0x100fe2000800080f */
[----:B------:R-:W-:Y:S01]  /*2540*/  FSETP.GEU.AND P4, PT, R29, -126, PT ;  /* 0xc2fc00001d00780b */ /* 0x000fe20003f8e000 */
[----:B------:R-:W-:Y:S01]  /*2550*/  @!P2 FMUL R25, R25, 0.5 ;  /* 0x3f0000001919a820 */ /* 0x000fe20000400000 */
[----:B------:R-:W-:Y:S01]  /*2560*/  FMNMX R0, R50, R3, !PT ;  /* 0x0000000332007209 */ /* 0x000fe20007800000 */
[----:B------:R-:W1:Y:S01]  /*2570*/  MUFU.EX2 R24, R24 ;  /* 0x0000001800187308 */ /* 0x000e620000000800 */
[----:B------:R-:W-:Y:S01]  /*2580*/  FSETP.GEU.AND P1, PT, R33, -126, PT ;  /* 0xc2fc00002100780b */ /* 0x000fe20003f2e000 */
[----:B------:R-:W-:Y:S01]  /*2590*/  @!P6 FMUL R28, R28, 0.5 ;  /* 0x3f0000001c1ce820 */ /* 0x000fe20000400000 */
[----:B------:R-:W-:Y:S01]  /*25a0*/  FMNMX R3, R51, R0, !PT ;  /* 0x0000000033037209 */ /* 0x000fe20007800000 */
[--C-:B------:R-:W-:Y:S01]  /*25b0*/  FFMA R49, R49, UR4, -R15.reuse ;  /* 0x0000000431317c23 */ /* 0x100fe2000800080f */
[--C-:B------:R-:W-:Y:S01]  /*25c0*/  FFMA R48, R48, UR4, -R15.reuse ;  /* 0x0000000430307c23 */ /* 0x100fe2000800080f */
[----:B------:R-:W-:Y:S01]  /*25d0*/  @!P3 FMUL R32, R32, 0.5 ;  /* 0x3f0000002020b820 */ /* 0x000fe20000400000 */
[----:B------:R-:W-:Y:S01]  /*25e0*/  FMNMX R0, R54, R3, !PT ;  /* 0x0000000336007209 */ /* 0x000fe20007800000 */
[----:B------:R-:W2:Y:S01]  /*25f0*/  MUFU.EX2 R25, R25 ;  /* 0x0000001900197308 */ /* 0x000ea20000000800 */
[--C-:B------:R-:W-:Y:S01]  /*2600*/  FFMA R52, R52, UR4, -R15.reuse ;  /* 0x0000000434347c23 */ /* 0x100fe2000800080f */
[----:B------:R-:W-:Y:S01]  /*2610*/  @!P4 FMUL R29, R29, 0.5 ;  /* 0x3f0000001d1dc820 */ /* 0x000fe20000400000 */
[----:B------:R-:W-:Y:S01]  /*2620*/  FMNMX R0, R55, R0, !PT ;  /* 0x0000000037007209 */ /* 0x000fe20007800000 */
[----:B------:R-:W-:-:S02]  /*2630*/  FFMA R53, R53, UR4, -R15 ;  /* 0x0000000435357c23 */ /* 0x000fc4000800080f */
[----:B------:R-:W-:Y:S02]  /*2640*/  @!P1 FMUL R33, R33, 0.5 ;  /* 0x3f00000021219820 */ /* 0x000fe40000400000 */
[----:B------:R-:W3:Y:S01]  /*2650*/  SHFL.BFLY PT, R3, R0, 0x1, 0x1f ;  /* 0x0c201f0000037f89 */ /* 0x000ee200000e0000 */
[----:B-1----:R-:W-:Y:S01]  /*2660*/  @!P5 FMUL R24, R24, R24 ;  /* 0x000000181818d220 */ /* 0x002fe20000400000 */
[----:B------:R-:W-:Y:S01]  /*2670*/  FSETP.GEU.AND P5, PT, R36, -126, PT ;  /* 0xc2fc00002400780b */ /* 0x000fe20003fae000 */
[----:B------:R-:W1:Y:S01]  /*2680*/  MUFU.EX2 R28, R28 ;  /* 0x0000001c001c7308 */ /* 0x000e620000000800 */
[----:B--2---:R-:W-:Y:S01]  /*2690*/  @!P2 FMUL R25, R25, R25 ;  /* 0x000000191919a220 */ /* 0x004fe20000400000 */
[----:B------:R-:W-:-:S06]  /*26a0*/  FSETP.GEU.AND P2, PT, R37, -126, PT ;  /* 0xc2fc00002500780b */ /* 0x000fcc0003f4e000 */
[----:B------:R-:W2:Y:S04]  /*26b0*/  MUFU.EX2 R32, R32 ;  /* 0x0000002000207308 */ /* 0x000ea80000000800 */
[----:B------:R-:W-:-:S04]  /*26c0*/  @!P5 FMUL R36, R36, 0.5 ;  /* 0x3f0000002424d820 */ /* 0x000fc80000400000 */
[----:B------:R-:W4:Y:S01]  /*26d0*/  MUFU.EX2 R29, R29 ;  /* 0x0000001d001d7308 */ /* 0x000f220000000800 */
[----:B-1----:R-:W-:Y:S01]  /*26e0*/  @!P6 FMUL R28, R28, R28 ;  /* 0x0000001c1c1ce220 */ /* 0x002fe20000400000 */
[----:B------:R-:W-:Y:S01]  /*26f0*/  FSETP.GEU.AND P6, PT, R40, -126, PT ;  /* 0xc2fc00002800780b */ /* 0x000fe20003fce000 */
[----:B------:R-:W-:Y:S01]  /*2700*/  @!P2 FMUL R37, R37, 0.5 ;  /* 0x3f0000002525a820 */ /* 0x000fe20000400000 */
[----:B---3--:R-:W-:-:S04]  /*2710*/  FMNMX R3, R0, R3, !PT ;  /* 0x0000000300037209 */ /* 0x008fc80007800000 */
[----:B------:R-:W1:Y:S01]  /*2720*/  MUFU.EX2 R36, R36 ;  /* 0x0000002400247308 */ /* 0x000e620000000800 */
[----:B--2---:R-:W-:Y:S01]  /*2730*/  @!P3 FMUL R32, R32, R32 ;  /* 0x000000202020b220 */ /* 0x004fe20000400000 */
[----:B------:R-:W2:Y:S01]  /*2740*/  SHFL.BFLY PT, R12, R3, 0x2, 0x1f ;  /* 0x0c401f00030c7f89 */ /* 0x000ea200000e0000 */
[----:B------:R-:W-:-:S04]  /*2750*/  FSETP.GEU.AND P3, PT, R44, -126, PT ;  /* 0xc2fc00002c00780b */ /* 0x000fc80003f6e000 */
[----:B------:R-:W-:Y:S01]  /*2760*/  @!P6 FMUL R40, R40, 0.5 ;  /* 0x3f0000002828e820 */ /* 0x000fe20000400000 */
[----:B------:R-:W3:Y:S01]  /*2770*/  MUFU.EX2 R33, R33 ;  /* 0x0000002100217308 */ /* 0x000ee20000000800 */
[----:B----4-:R-:W-:Y:S01]  /*2780*/  @!P4 FMUL R29, R29, R29 ;  /* 0x0000001d1d1dc220 */ /* 0x010fe20000400000 */
[----:B------:R-:W-:-:S06]  /*2790*/  FSETP.GEU.AND P4, PT, R41, -126, PT ;  /* 0xc2fc00002900780b */ /* 0x000fcc0003f8e000 */
[----:B------:R-:W4:Y:S01]  /*27a0*/  MUFU.EX2 R37, R37 ;  /* 0x0000002500257308 */ /* 0x000f220000000800 */
[----:B-1----:R-:W-:Y:S01]  /*27b0*/  @!P5 FMUL R36, R36, R36 ;  /* 0x000000242424d220 */ /* 0x002fe20000400000 */
[----:B------:R-:W-:-:S05]  /*27c0*/  @!P3 FMUL R44, R44, 0.5 ;  /* 0x3f0000002c2cb820 */ /* 0x000fca0000400000 */
[----:B------:R-:W-:Y:S01]  /*27d0*/  @!P4 FMUL R41, R41, 0.5 ;  /* 0x3f0000002929c820 */ /* 0x000fe20000400000 */
[----:B------:R-:W1:Y:S01]  /*27e0*/  MUFU.EX2 R13, R40 ;  /* 0x00000028000d7308 */ /* 0x000e620000000800 */
[----:B---3--:R-:W-:Y:S01]  /*27f0*/  @!P1 FMUL R33, R33, R33 ;  /* 0x0000002121219220 */ /* 0x008fe20000400000 */
[----:B--2---:R-:W-:Y:S02]  /*2800*/  FMNMX R12, R3, R12, !PT ;  /* 0x0000000c030c7209 */ /* 0x004fe40007800000 */
[----:B------:R-:W-:Y:S02]  /*2810*/  FSETP.GEU.AND P1, PT, R45, -126, PT ;  /* 0xc2fc00002d00780b */ /* 0x000fe40003f2e000 */
[C---:B------:R-:W-:Y:S02]  /*2820*/  FSETP.NEU.AND P5, PT, R12.reuse, -INF , PT ;  /* 0xff8000000c00780b */ /* 0x040fe40003fad000 */
[----:B------:R-:W2:Y:S01]  /*2830*/  MUFU.EX2 R21, R44 ;  /* 0x0000002c00157308 */ /* 0x000ea20000000800 */
[----:B----4-:R-:W-:Y:S01]  /*2840*/  @!P2 FMUL R37, R37, R37 ;  /* 0x000000252525a220 */ /* 0x010fe20000400000 */
[----:B------:R-:W-:-:S02]  /*2850*/  FSEL R0, R12, RZ, P5 ;  /* 0x000000ff0c007208 */ /* 0x000fc40002800000 */
[----:B------:R-:W-:Y:S02]  /*2860*/  FSETP.GEU.AND P5, PT, R49, -126, PT ;  /* 0xc2fc00003100780b */ /* 0x000fe40003fae000 */
[----:B------:R-:W-:Y:S01]  /*2870*/  FSETP.GEU.AND P2, PT, R48, -126, PT ;  /* 0xc2fc00003000780b */ /* 0x000fe20003f4e000 */
[----:B------:R-:W-:Y:S01]  /*2880*/  FMUL R0, R0, UR4 ;  /* 0x0000000400007c20 */ /* 0x000fe20008400000 */
[----:B------:R3:W4:Y:S01]  /*2890*/  MUFU.EX2 R20, R41 ;  /* 0x0000002900147308 */ /* 0x0007220000000800 */
[----:B------:R-:W-:Y:S01]  /*28a0*/  @!P1 FMUL R45, R45, 0.5 ;  /* 0x3f0000002d2d9820 */ /* 0x000fe20000400000 */
[----:B-1----:R-:W-:Y:S01]  /*28b0*/  @!P6 FMUL R13, R13, R13 ;  /* 0x0000000d0d0de220 */ /* 0x002fe20000400000 */
[--C-:B------:R-:W-:Y:S01]  /*28c0*/  FFMA R3, R27, UR4, -R0.reuse ;  /* 0x000000041b037c23 */ /* 0x100fe20008000800 */
[--C-:B------:R-:W-:Y:S01]  /*28d0*/  FFMA R26, R26, UR4, -R0.reuse ;  /* 0x000000041a1a7c23 */ /* 0x100fe20008000800 */
[--C-:B------:R-:W-:Y:S01]  /*28e0*/  FFMA R30, R30, UR4, -R0.reuse ;  /* 0x000000041e1e7c23 */ /* 0x100fe20008000800 */
[----:B------:R-:W-:Y:S01]  /*28f0*/  FSETP.GEU.AND P6, PT, R52, -126, PT ;  /* 0xc2fc00003400780b */ /* 0x000fe20003fce000 */
[--C-:B------:R-:W-:Y:S01]  /*2900*/  FFMA R43, R43, UR4, -R0.reuse ;  /* 0x000000042b2b7c23 */ /* 0x100fe20008000800 */
[----:B------:R1:W5:Y:S01]  /*2910*/  MUFU.EX2 R40, R45 ;  /* 0x0000002d00287308 */ /* 0x0003620000000800 */
[----:B------:R-:W-:Y:S01]  /*2920*/  @!P5 FMUL R49, R49, 0.5 ;  /* 0x3f0000003131d820 */ /* 0x000fe20000400000 */
[--C-:B---3--:R-:W-:Y:S01]  /*2930*/  FFMA R41, R31, UR4, -R0.reuse ;  /* 0x000000041f297c23 */ /* 0x108fe20008000800 */
[----:B------:R-:W-:Y:S01]  /*2940*/  @!P2 FMUL R48, R48, 0.5 ;  /* 0x3f0000003030a820 */ /* 0x000fe20000400000 */
[----:B--2---:R-:W-:Y:S01]  /*2950*/  @!P3 FMUL R21, R21, R21 ;  /* 0x000000151515b220 */ /* 0x004fe20000400000 */
[----:B------:R-:W-:Y:S01]  /*2960*/  FSETP.GEU.AND P3, PT, R26, -126, PT ;  /* 0xc2fc00001a00780b */ /* 0x000fe20003f6e000 */
[--C-:B------:R-:W-:Y:S01]  /*2970*/  FFMA R34, R34, UR4, -R0.reuse ;  /* 0x0000000422227c23 */ /* 0x100fe20008000800 */
[--C-:B------:R-:W-:Y:S01]  /*2980*/  FFMA R38, R38, UR4, -R0.reuse ;  /* 0x0000000426267c23 */ /* 0x100fe20008000800 */
[----:B------:R-:W2:Y:S01]  /*2990*/  MUFU.EX2 R44, R49 ;  /* 0x00000031002c7308 */ /* 0x000ea20000000800 */
[----:B----4-:R-:W-:Y:S01]  /*29a0*/  @!P4 FMUL R20, R20, R20 ;  /* 0x000000141414c220 */ /* 0x010fe20000400000 */
[----:B------:R-:W-:Y:S01]  /*29b0*/  FSETP.GEU.AND P4, PT, R53, -126, PT ;  /* 0xc2fc00003500780b */ /* 0x000fe20003f8e000 */
[----:B------:R-:W-:Y:S01]  /*29c0*/  @!P6 FMUL R52, R52, 0.5 ;  /* 0x3f0000003434e820 */ /* 0x000fe20000400000 */
[--C-:B-1----:R-:W-:Y:S01]  /*29d0*/  FFMA R45, R35, UR4, -R0.reuse ;  /* 0x00000004232d7c23 */ /* 0x102fe20008000800 */
[--C-:B------:R-:W-:Y:S01]  /*29e0*/  FFMA R47, R47, UR4, -R0.reuse ;  /* 0x000000042f2f7c23 */ /* 0x100fe20008000800 */
[----:B------:R-:W-:-:S02]  /*29f0*/  FFMA R51, R51, UR4, -R0 ;  /* 0x0000000433337c23 */ /* 0x000fc40008000800 */
[----:B------:R-:W1:Y:S01]  /*2a00*/  MUFU.EX2 R15, R48 ;  /* 0x00000030000f7308 */ /* 0x000e620000000800 */
[----:B-----5:R-:W-:Y:S01]  /*2a10*/  @!P1 FMUL R40, R40, R40 ;  /* 0x0000002828289220 */ /* 0x020fe20000400000 */
[----:B------:R-:W-:Y:S01]  /*2a20*/  FSETP.GEU.AND P1, PT, R3, -126, PT ;  /* 0xc2fc00000300780b */ /* 0x000fe20003f2e000 */
[----:B------:R-:W-:-:S04]  /*2a30*/  @!P3 FMUL R26, R26, 0.5 ;  /* 0x3f0000001a1ab820 */ /* 0x000fc80000400000 */
[----:B------:R-:W-:Y:S01]  /*2a40*/  @!P4 FMUL R53, R53, 0.5 ;  /* 0x3f0000003535c820 */ /* 0x000fe20000400000 */
[----:B------:R-:W3:Y:S01]  /*2a50*/  MUFU.EX2 R27, R52 ;  /* 0x00000034001b7308 */ /* 0x000ee20000000800 */
[----:B--2---:R-:W-:Y:S01]  /*2a60*/  @!P5 FMUL R44, R44, R44 ;  /* 0x0000002c2c2cd220 */ /* 0x004fe20000400000 */
[----:B------:R-:W-:-:S05]  /*2a70*/  FSETP.GEU.AND P5, PT, R41, -126, PT ;  /* 0xc2fc00002900780b */ /* 0x000fca0003fae000 */
[----:B------:R-:W-:Y:S01]  /*2a80*/  @!P1 FMUL R3, R3, 0.5 ;  /* 0x3f00000003039820 */ /* 0x000fe20000400000 */
[----:B------:R2:W4:Y:S01]  /*2a90*/  MUFU.EX2 R48, R53 ;  /* 0x0000003500307308 */ /* 0x0005220000000800 */
[----:B-1----:R-:W-:Y:S01]  /*2aa0*/  @!P2 FMUL R15, R15, R15 ;  /* 0x0000000f0f0fa220 */ /* 0x002fe20000400000 */
[----:B------:R-:W-:-:S03]  /*2ab0*/  FSETP.GEU.AND P2, PT, R30, -126, PT ;  /* 0xc2fc00001e00780b */ /* 0x000fc60003f4e000 */
[----:B------:R-:W-:Y:S02]  /*2ac0*/  FADD R49, R32, R15 ;  /* 0x0000000f20317221 */ /* 0x000fe40000000000 */
[----:B------:R-:W-:Y:S01]  /*2ad0*/  @!P5 FMUL R41, R41, 0.5 ;  /* 0x3f0000002929d820 */ /* 0x000fe20000400000 */
[----:B------:R1:W5:Y:S01]  /*2ae0*/  MUFU.EX2 R52, R3 ;  /* 0x0000000300347308 */ /* 0x0003620000000800 */
[----:B---3--:R-:W-:Y:S01]  /*2af0*/  @!P6 FMUL R27, R27, R27 ;  /* 0x0000001b1b1be220 */ /* 0x008fe20000400000 */
[----:B------:R-:W-:Y:S01]  /*2b00*/  FSETP.GEU.AND P6, PT, R34, -126, PT ;  /* 0xc2fc00002200780b */ /* 0x000fe20003fce000 */
[----:B--2---:R-:W-:-:S04]  /*2b10*/  FADD R53, R33, R44 ;  /* 0x0000002c21357221 */ /* 0x004fc80000000000 */
[----:B------:R-:W-:Y:S01]  /*2b20*/  @!P2 FMUL R30, R30, 0.5 ;  /* 0x3f0000001e1ea820 */ /* 0x000fe20000400000 */
[----:B------:R-:W2:Y:S01]  /*2b30*/  MUFU.EX2 R56, R41 ;  /* 0x0000002900387308 */ /* 0x000ea20000000800 */
[----:B-1----:R-:W-:Y:S01]  /*2b40*/  FFMA R3, R39, UR4, -R0 ;  /* 0x0000000427037c23 */ /* 0x002fe20008000800 */
[----:B----4-:R-:W-:Y:S01]  /*2b50*/  @!P4 FMUL R48, R48, R48 ;  /* 0x000000303030c220 */ /* 0x010fe20000400000 */
[----:B------:R-:W-:-:S03]  /*2b60*/  FSETP.GEU.AND P4, PT, R45, -126, PT ;  /* 0xc2fc00002d00780b */ /* 0x000fc60003f8e000 */
[----:B------:R-:W-:Y:S01]  /*2b70*/  FADD R57, R37, R48 ;  /* 0x0000003025397221 */ /* 0x000fe20000000000 */
[----:B------:R-:W-:Y:S01]  /*2b80*/  @!P6 FMUL R34, R34, 0.5 ;  /* 0x3f0000002222e820 */ /* 0x000fe20000400000 */
[----:B------:R1:W3:Y:S01]  /*2b90*/  MUFU.EX2 R31, R26 ;  /* 0x0000001a001f7308 */ /* 0x0002e20000000800 */
[----:B-----5:R-:W-:Y:S01]  /*2ba0*/  @!P1 FMUL R52, R52, R52 ;  /* 0x0000003434349220 */ /* 0x020fe20000400000 */
[----:B------:R-:W-:-:S06]  /*2bb0*/  FSETP.GEU.AND P1, PT, R3, -126, PT ;  /* 0xc2fc00000300780b */ /* 0x000fcc0003f2e000 */
[----:B------:R4:W5:Y:S01]  /*2bc0*/  MUFU.EX2 R35, R30 ;  /* 0x0000001e00237308 */ /* 0x0009620000000800 */
[----:B-1----:R-:W-:Y:S01]  /*2bd0*/  FFMA R26, R42, UR4, -R0 ;  /* 0x000000042a1a7c23 */ /* 0x002fe20008000800 */
[----:B--2---:R-:W-:Y:S01]  /*2be0*/  @!P5 FMUL R56, R56, R56 ;  /* 0x000000383838d220 */ /* 0x004fe20000400000 */
[----:B------:R-:W-:Y:S01]  /*2bf0*/  FSETP.GEU.AND P5, PT, R43, -126, PT ;  /* 0xc2fc00002b00780b */ /* 0x000fe20003fae000 */
[----:B------:R-:W-:-:S03]  /*2c00*/  @!P4 FMUL R45, R45, 0.5 ;  /* 0x3f0000002d2dc820 */ /* 0x000fc60000400000 */
[----:B------:R-:W-:Y:S01]  /*2c10*/  @!P1 FMUL R3, R3, 0.5 ;  /* 0x3f00000003039820 */ /* 0x000fe20000400000 */
[----:B------:R-:W1:Y:S01]  /*2c20*/  MUFU.EX2 R42, R45 ;  /* 0x0000002d002a7308 */ /* 0x000e620000000800 */
[----:B---3--:R-:W-:Y:S01]  /*2c30*/  @!P3 FMUL R31, R31, R31 ;  /* 0x0000001f1f1fb220 */ /* 0x008fe20000400000 */
[----:B------:R-:W-:Y:S01]  /*2c40*/  FSETP.GEU.AND P3, PT, R38, -126, PT ;  /* 0xc2fc00002600780b */ /* 0x000fe20003f6e000 */
[----:B----4-:R-:W-:-:S05]  /*2c50*/  FFMA R30, R46, UR4, -R0 ;  /* 0x000000042e1e7c23 */ /* 0x010fca0008000800 */
[----:B------:R-:W-:Y:S01]  /*2c60*/  @!P5 FMUL R43, R43, 0.5 ;  /* 0x3f0000002b2bd820 */ /* 0x000fe20000400000 */
[----:B-----5:R-:W-:Y:S01]  /*2c70*/  @!P2 FMUL R35, R35, R35 ;  /* 0x000000232323a220 */ /* 0x020fe20000400000 */
[----:B------:R-:W-:Y:S01]  /*2c80*/  FSETP.GEU.AND P2, PT, R26, -126, PT ;  /* 0xc2fc00001a00780b */ /* 0x000fe20003f4e000 */
[----:B------:R2:W3:Y:S04]  /*2c90*/  MUFU.EX2 R46, R3 ;  /* 0x00000003002e7308 */ /* 0x0004e80000000800 */
[----:B------:R-:W-:Y:S01]  /*2ca0*/  @!P3 FMUL R38, R38, 0.5 ;  /* 0x3f0000002626b820 */ /* 0x000fe20000400000 */
[----:B-1----:R-:W-:Y:S01]  /*2cb0*/  @!P4 FMUL R42, R42, R42 ;  /* 0x0000002a2a2ac220 */ /* 0x002fe20000400000 */
[----:B------:R-:W-:Y:S02]  /*2cc0*/  FSETP.GEU.AND P4, PT, R47, -126, PT ;  /* 0xc2fc00002f00780b */ /* 0x000fe40003f8e000 */
[----:B------:R1:W4:Y:S01]  /*2cd0*/  MUFU.EX2 R39, R34 ;  /* 0x0000002200277308 */ /* 0x0003220000000800 */
[----:B--2---:R-:W-:-:S03]  /*2ce0*/  FFMA R3, R54, UR4, -R0 ;  /* 0x0000000436037c23 */ /* 0x004fc60008000800 */
[----:B------:R-:W-:-:S04]  /*2cf0*/  @!P2 FMUL R26, R26, 0.5 ;  /* 0x3f0000001a1aa820 */ /* 0x000fc80000400000 */
[----:B------:R2:W5:Y:S01]  /*2d00*/  MUFU.EX2 R41, R38 ;  /* 0x0000002600297308 */ /* 0x0005620000000800 */
[--C-:B-1----:R-:W-:Y:S01]  /*2d10*/  FFMA R34, R50, UR4, -R0.reuse ;  /* 0x0000000432227c23 */ /* 0x102fe20008000800 */
[----:B------:R-:W-:Y:S01]  /*2d20*/  FFMA R0, R55, UR4, -R0 ;  /* 0x0000000437007c23 */ /* 0x000fe20008000800 */
[----:B---3--:R-:W-:Y:S01]  /*2d30*/  @!P1 FMUL R46, R46, R46 ;  /* 0x0000002e2e2e9220 */ /* 0x008fe20000400000 */
[----:B------:R-:W-:Y:S01]  /*2d40*/  FSETP.GEU.AND P1, PT, R51, -126, PT ;  /* 0xc2fc00003300780b */ /* 0x000fe20003f2e000 */
[----:B------:R-:W-:Y:S01]  /*2d50*/  @!P4 FMUL R47, R47, 0.5 ;  /* 0x3f0000002f2fc820 */ /* 0x000fe20000400000 */
[----:B------:R-:W-:Y:S01]  /*2d60*/  FADD R55, R36, R27 ;  /* 0x0000001b24377221 */ /* 0x000fe20000000000 */
[----:B------:R-:W-:Y:S01]  /*2d70*/  UIADD3 UR4, UR37, 0x1, URZ ;  /* 0x0000000125047890 */ /* 0x000fe2000fffe03f */
[----:B------:R1:W3:Y:S01]  /*2d80*/  MUFU.EX2 R58, R26 ;  /* 0x0000001a003a7308 */ /* 0x0002e20000000800 */
[----:B----4-:R-:W-:Y:S01]  /*2d90*/  @!P6 FMUL R39, R39, R39 ;  /* 0x000000272727e220 */ /* 0x010fe20000400000 */
[----:B------:R-:W-:Y:S01]  /*2da0*/  FSETP.GEU.AND P6, PT, R30, -126, PT ;  /* 0xc2fc00001e00780b */ /* 0x000fe20003fce000 */
[----:B--2---:R-:W-:Y:S01]  /*2db0*/  FADD R38, R29, R40 ;  /* 0x000000281d267221 */ /* 0x004fe20000000000 */
[----:B------:R-:W-:-:S03]  /*2dc0*/  UISETP.NE.AND UP0, UPT, UR4, 0x5, UPT ;  /* 0x000000050400788c */ /* 0x000fc6000bf05270 */
[----:B------:R-:W-:Y:S01]  /*2dd0*/  FADD R57, R38, R57 ;  /* 0x0000003926397221 */ /* 0x000fe20000000000 */
[----:B------:R-:W2:Y:S01]  /*2de0*/  MUFU.EX2 R43, R43 ;  /* 0x0000002b002b7308 */ /* 0x000ea20000000800 */
[----:B-----5:R-:W-:Y:S01]  /*2df0*/  @!P3 FMUL R41, R41, R41 ;  /* 0x000000292929b220 */ /* 0x020fe20000400000 */
[----:B------:R-:W-:Y:S01]  /*2e00*/  FSETP.GEU.AND P3, PT, R34, -126, PT ;  /* 0xc2fc00002200780b */ /* 0x000fe20003f6e000 */
[----:B------:R-:W-:Y:S01]  /*2e10*/  @!P1 FMUL R51, R51, 0.5 ;  /* 0x3f00000033339820 */ /* 0x000fe20000400000 */
[----:B-1----:R-:W-:Y:S01]  /*2e20*/  FADD R26, R24, R13 ;  /* 0x0000000d181a7221 */ /* 0x002fe20000000000 */
[----:B------:R-:W-:Y:S01]  /*2e30*/  USEL UR5, URZ, 0x1, UP0 ;  /* 0x000000013f057887 */ /* 0x000fe20008000000 */
[----:B------:R-:W-:Y:S01]  /*2e40*/  F2FP.BF16.F32.PACK_AB R24, R25, R24 ;  /* 0x000000181918723e */ /* 0x000fe200000010ff */
[----:B------:R-:W-:Y:S01]  /*2e50*/  @!P6 FMUL R30, R30, 0.5 ;  /* 0x3f0000001e1ee820 */ /* 0x000fe20000400000 */
[----:B------:R-:W1:Y:S01]  /*2e60*/  MUFU.EX2 R47, R47 ;  /* 0x0000002f002f7308 */ /* 0x000e620000000800 */
[----:B---3--:R-:W-:Y:S01]  /*2e70*/  @!P2 FMUL R58, R58, R58 ;  /* 0x0000003a3a3aa220 */ /* 0x008fe20000400000 */
[----:B------:R-:W-:Y:S01]  /*2e80*/  FSETP.GEU.AND P2, PT, R3, -126, PT ;  /* 0xc2fc00000300780b */ /* 0x000fe20003f4e000 */
[----:B------:R-:W-:Y:S01]  /*2e90*/  FADD R26, R26, R49 ;  /* 0x000000311a1a7221 */ /* 0x000fe20000000000 */
[----:B------:R-:W-:Y:S01]  /*2ea0*/  USEL UR4, UR4, URZ, UP0 ;  /* 0x0000003f04047287 */ /* 0x000fe20008000000 */
[----:B------:R-:W-:-:S02]  /*2eb0*/  LOP3.LUT R168, R168, UR5, RZ, 0x3c, !PT ;  /* 0x00000005a8a87c12 */ /* 0x000fc4000f8e3cff */
[----:B------:R-:W-:Y:S01]  /*2ec0*/  @!P3 FMUL R34, R34, 0.5 ;  /* 0x3f0000002222b820 */ /* 0x000fe20000400000 */
[----:B------:R3:W4:Y:S01]  /*2ed0*/  MUFU.EX2 R50, R30 ;  /* 0x0000001e00327308 */ /* 0x0007220000000800 */
[----:B--2---:R-:W-:Y:S01]  /*2ee0*/  @!P5 FMUL R43, R43, R43 ;  /* 0x0000002b2b2bd220 */ /* 0x004fe20000400000 */
[----:B------:R-:W-:-:S05]  /*2ef0*/  FSETP.GEU.AND P5, PT, R0, -126, PT ;  /* 0xc2fc00000000780b */ /* 0x000fca0003fae000 */
[----:B------:R-:W-:Y:S01]  /*2f00*/  @!P2 FMUL R3, R3, 0.5 ;  /* 0x3f0000000303a820 */ /* 0x000fe20000400000 */
[----:B------:R2:W5:Y:S01]  /*2f10*/  MUFU.EX2 R54, R34 ;  /* 0x0000002200367308 */ /* 0x0005620000000800 */
[----:B---3--:R-:W-:Y:S01]  /*2f20*/  FADD R30, R25, R20 ;  /* 0x00000014191e7221 */ /* 0x008fe20000000000 */
[----:B-1----:R-:W-:Y:S01]  /*2f30*/  @!P4 FMUL R47, R47, R47 ;  /* 0x0000002f2f2fc220 */ /* 0x002fe20000400000 */
[----:B------:R-:W-:Y:S02]  /*2f40*/  F2FP.BF16.F32.PACK_AB R25, R52, R31 ;  /* 0x0000001f3419723e */ /* 0x000fe400000010ff */
[----:B------:R-:W-:Y:S01]  /*2f50*/  FADD R30, R30, R53 ;  /* 0x000000351e1e7221 */ /* 0x000fe20000000000 */
[----:B------:R-:W-:Y:S01]  /*2f60*/  FADD R38, R56, R47 ;  /* 0x0000002f38267221 */ /* 0x000fe20000000000 */
[----:B------:R-:W-:Y:S01]  /*2f70*/  @!P5 FMUL R0, R0, 0.5 ;  /* 0x3f0000000000d820 */ /* 0x000fe20000400000 */
[----:B------:R-:W1:Y:S01]  /*2f80*/  MUFU.EX2 R51, R51 ;  /* 0x0000003300337308 */ /* 0x000e620000000800 */
[----:B--2---:R-:W-:Y:S01]  /*2f90*/  FADD R34, R28, R21 ;  /* 0x000000151c227221 */ /* 0x004fe20000000000 */
[----:B----4-:R-:W-:Y:S01]  /*2fa0*/  @!P6 FMUL R50, R50, R50 ;  /* 0x000000323232e220 */ /* 0x010fe20000400000 */
[----:B------:R-:W-:Y:S01]  /*2fb0*/  FADD R57, R30, R57 ;  /* 0x000000391e397221 */ /* 0x000fe20000000000 */
[----:B------:R-:W-:Y:S01]  /*2fc0*/  MOV R30, UR49 ;  /* 0x00000031001e7c02 */ /* 0x000fe20008000f00 */
[----:B------:R-:W-:Y:S01]  /*2fd0*/  FADD R55, R34, R55 ;  /* 0x0000003722377221 */ /* 0x000fe20000000000 */
[----:B------:R-:W-:-:S02]  /*2fe0*/  FADD R34, R35, R50 ;  /* 0x0000003223227221 */ /* 0x000fc40000000000 */
[----:B------:R2:W3:Y:S01]  /*2ff0*/  MUFU.EX2 R176, R3 ;  /* 0x0000000300b07308 */ /* 0x0004e20000000800 */
[----:B-----5:R-:W-:Y:S01]  /*3000*/  @!P3 FMUL R54, R54, R54 ;  /* 0x000000363636b220 */ /* 0x020fe20000400000 */
[----:B------:R-:W-:Y:S01]  /*3010*/  FADD R26, R26, R55 ;  /* 0x000000371a1a7221 */ /* 0x000fe20000000000 */
[----:B------:R4:W-:Y:S02]  /*3020*/  SYNCS.ARRIVE.TRANS64.A1T0 RZ, [R30+UR6], RZ ;  /* 0x000000ff1eff79a7 */ /* 0x0009e40008100006 */
[----:B------:R-:W-:-:S03]  /*3030*/  FADD R49, R39, R54 ;  /* 0x0000003627317221 */ /* 0x000fc60000000000 */
[----:B------:R5:W5:Y:S01]  /*3040*/  MUFU.EX2 R45, R0 ;  /* 0x00000000002d7308 */ /* 0x000b620000000800 */
[----:B-1----:R-:W-:Y:S01]  /*3050*/  @!P1 FMUL R51, R51, R51 ;  /* 0x0000003333339220 */ /* 0x002fe20000400000 */
[----:B--2---:R-:W-:Y:S01]  /*3060*/  FADD R3, R52, R43 ;  /* 0x0000002b34037221 */ /* 0x004fe20000000000 */
[----:B----4-:R-:W-:Y:S02]  /*3070*/  F2FP.BF16.F32.PACK_AB R30, R37, R36 ;  /* 0x00000024251e723e */ /* 0x010fe400000010ff */
[----:B------:R-:W-:Y:S01]  /*3080*/  FADD R60, R42, R51 ;  /* 0x000000332a3c7221 */ /* 0x000fe20000000000 */
[----:B------:R-:W-:Y:S02]  /*3090*/  F2FP.BF16.F32.PACK_AB R36, R44, R15 ;  /* 0x0000000f2c24723e */ /* 0x000fe400000010ff */
[----:B------:R-:W-:Y:S01]  /*30a0*/  F2FP.BF16.F32.PACK_AB R37, R51, R54 ;  /* 0x000000363325723e */ /* 0x000fe200000010ff */
[----:B---3--:R-:W-:Y:S01]  /*30b0*/  @!P2 FMUL R176, R176, R176 ;  /* 0x000000b0b0b0a220 */ /* 0x008fe20000400000 */
[----:B-----5:R-:W-:Y:S01]  /*30c0*/  FADD R0, R31, R58 ;  /* 0x0000003a1f007221 */ /* 0x020fe20000000000 */
[----:B------:R-:W-:Y:S01]  /*30d0*/  FADD R3, R3, R60 ;  /* 0x0000003c03037221 */ /* 0x000fe20000000000 */
[----:B------:R-:W-:Y:S01]  /*30e0*/  F2FP.BF16.F32.PACK_AB R31, R46, R41 ;  /* 0x000000292e1f723e */ /* 0x000fe200000010ff */
[----:B------:R-:W-:Y:S01]  /*30f0*/  FADD R53, R41, R176 ;  /* 0x000000b029357221 */ /* 0x000fe20000000000 */
[----:B------:R-:W-:Y:S01]  /*3100*/  FADD R0, R0, R49 ;  /* 0x0000003100007221 */ /* 0x000fe20000000000 */
[----:B------:R-:W-:-:S02]  /*3110*/  @!P5 FMUL R45, R45, R45 ;  /* 0x0000002d2d2dd220 */ /* 0x000fc40000400000 */
[----:B------:R-:W-:Y:S01]  /*3120*/  FADD R53, R34, R53 ;  /* 0x0000003522357221 */ /* 0x000fe20000000000 */
[----:B------:R-:W-:Y:S01]  /*3130*/  F2FP.BF16.F32.PACK_AB R34, R40, R21 ;  /* 0x000000152822723e */ /* 0x000fe200000010ff */
[----:B------:R-:W-:Y:S02]  /*3140*/  FADD R59, R46, R45 ;  /* 0x0000002d2e3b7221 */ /* 0x000fe40000000000 */
[----:B------:R-:W-:Y:S02]  /*3150*/  FADD R0, R0, R53 ;  /* 0x0000003500007221 */ /* 0x000fe40000000000 */
[----:B------:R-:W-:-:S04]  /*3160*/  FADD R38, R38, R59 ;  /* 0x0000003b26267221 */ /* 0x000fc80000000000 */
[----:B------:R-:W-:Y:S01]  /*3170*/  FADD R49, R3, R38 ;  /* 0x0000002603317221 */ /* 0x000fe20000000000 */
[----:B------:R-:W-:Y:S01]  /*3180*/  FADD R3, R26, R57 ;  /* 0x000000391a037221 */ /* 0x000fe20000000000 */
[----:B------:R-:W-:Y:S02]  /*3190*/  F2FP.BF16.F32.PACK_AB R26, R29, R28 ;  /* 0x0000001c1d1a723e */ /* 0x000fe400000010ff */
[----:B------:R-:W-:Y:S01]  /*31a0*/  F2FP.BF16.F32.PACK_AB R38, R48, R27 ;  /* 0x0000001b3026723e */ /* 0x000fe200000010ff */
[----:B------:R-:W-:Y:S01]  /*31b0*/  FADD R0, R0, R49 ;  /* 0x0000003100007221 */ /* 0x000fe20000000000 */
[----:B------:R-:W-:Y:S02]  /*31c0*/  F2FP.BF16.F32.PACK_AB R28, R33, R32 ;  /* 0x00000020211c723e */ /* 0x000fe400000010ff */
[----:B------:R-:W-:Y:S02]  /*31d0*/  F2FP.BF16.F32.PACK_AB R27, R56, R35 ;  /* 0x00000023381b723e */ /* 0x000fe400000010ff */
[----:B------:R-:W-:-:S02]  /*31e0*/  F2FP.BF16.F32.PACK_AB R32, R20, R13 ;  /* 0x0000000d1420723e */ /* 0x000fc400000010ff */
[----:B------:R-:W-:Y:S02]  /*31f0*/  F2FP.BF16.F32.PACK_AB R29, R42, R39 ;  /* 0x000000272a1d723e */ /* 0x000fe400000010ff */
[----:B------:R-:W-:Y:S02]  /*3200*/  F2FP.BF16.F32.PACK_AB R33, R43, R58 ;  /* 0x0000003a2b21723e */ /* 0x000fe400000010ff */
[----:B------:R-:W-:Y:S01]  /*3210*/  F2FP.BF16.F32.PACK_AB R35, R47, R50 ;  /* 0x000000322f23723e */ /* 0x000fe200000010ff */
[----:B------:R-:W-:Y:S06]  /*3220*/  @!P0 BRA `(.L_x_21) ;  /* 0x0000000000048947 */ /* 0x000fec0003800000 */
[----:B------:R-:W-:Y:S01]  /*3230*/  BPT.TRAP 0x1 ;  /* 0x000000040000795c */ /* 0x000fe20000300000 */
.L_x_21:
[----:B------:R-:W-:Y:S01]  /*3240*/  ULEA UR5, UR4, UR38, 0x3 ;  /* 0x0000002604057291 */ /* 0x000fe2000f8e183f */
[----:B------:R-:W-:-:S08]  /*3250*/  SHF.L.U32 R13, R168, 0x1f, RZ ;  /* 0x0000001fa80d7819 */ /* 0x000fd000000006ff */
[----:B------:R-:W1:Y:S02]  /*3260*/  SYNCS.PHASECHK.TRANS64.TRYWAIT P1, [UR5+0x35400], R13 ;  /* 0x0354000dff0075a7 */ /* 0x000e640008020145 */
[----:B-1----:R-:W-:Y:S05]  /*3270*/  @!P1 BRA `(.L_x_22) ;  /* 0x000000b400ec9947 */ /* 0x002fea0003800000 */
.L_x_135:
[----:B------:R-:W-:Y:S01]  /*3280*/  UIMAD UR5, UR4, 0x700, UR7 ;  /* 0x00000700040578a4 */ /* 0x000fe2000f8e0207 */
[----:B------:R-:W-:Y:S01]  /*3290*/  WARPGROUP.ARRIVE ;  /* 0x00000000000079c5 */ /* 0x000fe20000000000 */
[----:B------:R-:W-:Y:S01]  /*32a0*/  UMOV UR11, 0x80000020 ;  /* 0x80000020000b7882 */ /* 0x000fe20000000000 */
[----:B------:R-:W-:Y:S01]  /*32b0*/  F2FP.BF16.F32.PACK_AB R39, R45, R176 ;  /* 0x000000b02d27723e */ /* 0x000fe200000010ff */
[----:B------:R-:W-:Y:S02]  /*32c0*/  UIADD3 UR15, UR5, 0x100, URZ ;  /* 0x00000100050f7890 */ /* 0x000fe4000fffe03f */
[----:B------:R-:W-:Y:S02]  /*32d0*/  UIADD3 UR18, UR5, 0x200, URZ ;  /* 0x0000020005127890 */ /* 0x000fe4000fffe03f */
[----:B------:R-:W-:Y:S01]  /*32e0*/  UMOV UR10, UR5 ;  /* 0x00000005000a7c82 */ /* 0x000fe20008000000 */
[----:B------:R-:W-:Y:S01]  /*32f0*/  UIADD3 UR6, UR5, 0x300, URZ ;  /* 0x0000030005067890 */ /* 0x000fe2000fffe03f */
[----:B------:R-:W-:Y:S01]  /*3300*/  HGMMA.64x32x16.F32.BF16 R152, R24, gdesc[UR8].tnspB, RZ, !UPT, gsb0 ;  /* 0x4060000818987df0 */ /* 0x000fe2000c0018ff */
[----:B------:R-:W-:Y:S01]  /*3310*/  UMOV UR10, UR15 ;  /* 0x0000000f000a7c82 */ /* 0x000fe20008000000 */
[----:B------:R-:W-:Y:S01]  /*3320*/  UMOV UR11, 0x80000020 ;  /* 0x80000020000b7882 */ /* 0x000fe20000000000 */
[----:B------:R-:W-:-:S02]  /*3330*/  UIADD3 UR14, UR5, 0x400, URZ ;  /* 0x00000400050e7890 */ /* 0x000fc4000fffe03f */
[----:B------:R-:W-:Y:S01]  /*3340*/  UIADD3 UR15, UR5, 0x500, URZ ;  /* 0x00000500050f7890 */ /* 0x000fe2000fffe03f */
[----:B------:R-:W-:Y:S02]  /*3350*/  WARPGROUP.DEPBAR.LE gsb0, 0x0 ;  /* 0x00008000000079c5 */ /* 0x000fe40000010000 */
[----:B------:R-:W-:-:S06]  /*3360*/  WARPGROUP.ARRIVE ;  /* 0x00000000000079c5 */ /* 0x000fcc0000000000 */
[----:B------:R-:W-:Y:S01]  /*3370*/  HGMMA.64x32x16.F32.BF16 R136, R24, gdesc[UR8].tnspB, RZ, !UPT, gsb0 ;  /* 0x4060000818887df0 */ /* 0x000fe2000c0018ff */
[----:B------:R-:W-:Y:S01]  /*3380*/  UMOV UR10, UR18 ;  /* 0x00000012000a7c82 */ /* 0x000fe20008000000 */
[----:B------:R-:W-:Y:S01]  /*3390*/  UMOV UR11, 0x80000020 ;  /* 0x80000020000b7882 */ /* 0x000fe20000000000 */
        /* <DEDUP_REMOVED lines=28> */
[----:B------:R-:W-:Y:S01]  /*3560*/  UIADD3 UR10, UR5, 0x40, URZ ;  /* 0x00000040050a7890 */ /* 0x000fe2000fffe03f */
[----:B------:R-:W-:Y:S01]  /*3570*/  UMOV UR11, 0x80000020 ;  /* 0x80000020000b7882 */ /* 0x000fe20000000000 */
[----:B------:R-:W-:Y:S02]  /*3580*/  WARPGROUP.DEPBAR.LE gsb0, 0x0 ;  /* 0x00008000000079c5 */ /* 0x000fe40000010000 */
[----:B------:R-:W-:-:S06]  /*3590*/  WARPGROUP.ARRIVE ;  /* 0x00000000000079c5 */ /* 0x000fcc0000000000 */
[----:B------:R-:W-:Y:S01]  /*35a0*/  HGMMA.64x32x16.F32.BF16 R152, R28, gdesc[UR8].tnspB, R152, gsb0 ;  /* 0x406000081c987df0 */ /* 0x000fe20008001898 */
[----:B------:R-:W-:Y:S01]  /*35b0*/  UMOV UR10, UR15 ;  /* 0x0000000f000a7c82 */ /* 0x000fe20008000000 */
[----:B------:R-:W-:Y:S01]  /*35c0*/  UMOV UR11, 0x80000020 ;  /* 0x80000020000b7882 */ /* 0x000fe20000000000 */
[----:B------:R-:W-:Y:S01]  /*35d0*/  UIADD3 UR15, UR5, 0x540, URZ ;  /* 0x00000540050f7890 */ /* 0x000fe2000fffe03f */
        /* <DEDUP_REMOVED lines=81> */
[----:B------:R-:W-:Y:S02]  /*3af0*/  UIADD3 UR15, UR5, 0x5c0, URZ ;  /* 0x000005c0050f7890 */ /* 0x000fe4000fffe03f */
[----:B------:R-:W-:Y:S01]  /*3b00*/  UIADD3 UR5, UR5, 0x6c0, URZ ;  /* 0x000006c005057890 */ /* 0x000fe2000fffe03f */
[----:B------:R-:W-:Y:S02]  /*3b10*/  WARPGROUP.DEPBAR.LE gsb0, 0x0 ;  /* 0x00008000000079c5 */ /* 0x000fe40000010000 */
[----:B------:R-:W-:-:S06]  /*3b20*/  WARPGROUP.ARRIVE ;  /* 0x00000000000079c5 */ /* 0x000fcc0000000000 */
[----:B------:R-:W-:Y:S01]  /*3b30*/  HGMMA.64x32x16.F32.BF16 R136, R36, gdesc[UR8].tnspB, R136, gsb0 ;  /* 0x4060000824887df0 */ /* 0x000fe20008001888 */
[----:B------:R-:W-:Y:S01]  /*3b40*/  UMOV UR10, UR18 ;  /* 0x00000012000a7c82 */ /* 0x000fe20008000000 */
[----:B------:R-:W-:Y:S01]  /*3b50*/  UMOV UR11, 0x80000020 ;  /* 0x80000020000b7882 */ /* 0x000fe20000000000 */
        /* <DEDUP_REMOVED lines=22> */
[----:B------:R-:W-:Y:S03]  /*3cc0*/  HGMMA.64x32x16.F32.BF16 R56, R36, gdesc[UR8].tnspB, R56, gsb0 ;  /* 0x4060000824387df0 */ /* 0x000fe60008001838 */
[----:B------:R-:W-:Y:S02]  /*3cd0*/  WARPGROUP.DEPBAR.LE gsb0, 0x0 ;  /* 0x00008000000079c5 */ /* 0x000fe40000010000 */
[----:B------:R-:W-:Y:S05]  /*3ce0*/  @!P0 BRA `(.L_x_23) ;  /* 0x0000000000048947 */ /* 0x000fea0003800000 */
[----:B------:R-:W-:Y:S01]  /*3cf0*/  BPT.TRAP 0x1 ;  /* 0x000000040000795c */ /* 0x000fe20000300000 */
.L_x_23:
[----:B------:R-:W-:Y:S01]  /*3d00*/  R2UR UR5, R18 ;  /* 0x00000000120572ca */ /* 0x000fe200000e0000 */
[----:B------:R-:W-:-:S04]  /*3d10*/  UIADD3 UR48, UR48, 0x35428, URZ ;  /* 0x0003542830307890 */ /* 0x000fc8000fffe03f */
[----:B------:R-:W-:-:S08]  /*3d20*/  UPRMT UR48, URZ, 0x654, UR48 ;  /* 0x000006543f307896 */ /* 0x000fd00008000030 */
[----:B------:R-:W-:Y:S01]  /*3d30*/  UISETP.GT.U32.AND UP0, UPT, UR5, 0x1, UPT ;  /* 0x000000010500788c */ /* 0x000fe2000bf04070 */
[----:B------:R-:W-:Y:S05]  /*3d40*/  SYNCS.ARRIVE.TRANS64.RED.A1T0 RZ, [UR48], RZ ;  /* 0x000000ffffff79a7 */ /* 0x000fea0008100430 */
[----:B------:R-:W-:-:S13]  /*3d50*/  PLOP3.LUT P1, PT, PT, PT, UP0, 0x80, 0x0 ;  /* 0x000000000000781c */ /* 0x000fda0003f2f008 */
[----:B------:R-:W-:Y:S05]  /*3d60*/  @P1 BRA `(.L_x_24) ;  /* 0x0000000000041947 */ /* 0x000fea0003800000 */
[----:B------:R-:W-:Y:S01]  /*3d70*/  BPT.TRAP 0x1 ;  /* 0x000000040000795c */ /* 0x000fe20000300000 */
.L_x_24:
[----:B------:R-:W-:Y:S01]  /*3d80*/  UIADD3 UR37, UR4, 0x1, URZ ;  /* 0x0000000104257890 */ /* 0x000fe2000fffe03f */
[C---:B------:R-:W-:Y:S01]  /*3d90*/  ISETP.GE.AND P2, PT, R14.reuse, 0x4, PT ;  /* 0x000000040e00780c */ /* 0x040fe20003f46270 */
[----:B------:R-:W-:Y:S01]  /*3da0*/  VIADD R15, R14, 0xfffffffe ;  /* 0xfffffffe0e0f7836 */ /* 0x000fe20000000000 */
[----:B-1----:R-:W-:Y:S01]  /*3db0*/  IADD3 R13, R22, 0x40, RZ ;  /* 0x00000040160d7810 */ /* 0x002fe20007ffe0ff */
[----:B------:R-:W-:-:S04]  /*3dc0*/  UISETP.NE.AND UP0, UPT, UR37, 0x5, UPT ;  /* 0x000000052500788c */ /* 0x000fc8000bf05270 */
[----:B------:R-:W-:Y:S02]  /*3dd0*/  USEL UR5, URZ, 0x1, UP0 ;  /* 0x000000013f057887 */ /* 0x000fe40008000000 */
[----:B------:R-:W-:-:S04]  /*3de0*/  USEL UR37, UR37, URZ, UP0 ;  /* 0x0000003f25257287 */ /* 0x000fc80008000000 */
[----:B------:R-:W-:Y:S01]  /*3df0*/  LOP3.LUT R168, R168, UR5, RZ, 0x3c, !PT ;  /* 0x00000005a8a87c12 */ /* 0x000fe2000f8e3cff */
[----:B------:R-:W-:Y:S07]  /*3e00*/  @!P2 BRA `(.L_x_25) ;  /* 0x0000002800a4a947 */ /* 0x000fee0003800000 */
[----:B------:R-:W-:Y:S01]  /*3e10*/  IADD3 R14, R14, -0x3, RZ ;  /* 0xfffffffd0e0e7810 */ /* 0x000fe20007ffe0ff */
[----:B------:R-:W-:Y:S01]  /*3e20*/  ULDC UR5, c[0x0][0x604] ;  /* 0x0001810000057ab9 */ /* 0x000fe20000000800 */
[----:B------:R-:W-:Y:S02]  /*3e30*/  MOV R175, R11 ;  /* 0x0000000b00af7202 */ /* 0x000fe40000000f00 */
[----:B------:R-:W-:-:S07]  /*3e40*/  MOV R21, R12 ;  /* 0x0000000c00157202 */ /* 0x000fce0000000f00 */
.L_x_36:
[----:B------:R-:W-:Y:S01]  /*3e50*/  MOV R15, R14 ;  /* 0x0000000e000f7202 */ /* 0x000fe20000000f00 */
[----:B------:R-:W-:Y:S06]  /*3e60*/  @!P0 BRA `(.L_x_26) ;  /* 0x0000000000048947 */ /* 0x000fec0003800000 */
[----:B------:R-:W-:Y:S01]  /*3e70*/  BPT.TRAP 0x1 ;  /* 0x000000040000795c */ /* 0x000fe20000300000 */
.L_x_26:
[----:B------:R-:W-:Y:S01]  /*3e80*/  ULEA UR6, UR37, UR38, 0x3 ;  /* 0x0000002625067291 */ /* 0x000fe2000f8e183f */
[----:B------:R-:W-:-:S08]  /*3e90*/  SHF.L.U32 R11, R168, 0x1f, RZ ;  /* 0x0000001fa80b7819 */ /* 0x000fd000000006ff */
[----:B------:R-:W1:Y:S02]  /*3ea0*/  SYNCS.PHASECHK.TRANS64.TRYWAIT P2, [UR6+0x35400], R11 ;  /* 0x0354000bff0075a7 */ /* 0x000e640008040146 */
[----:B-1----:R-:W-:Y:S05]  /*3eb0*/  @!P2 BRA `(.L_x_27) ;  /* 0x000000a800f4a947 */ /* 0x002fea0003800000 */
.L_x_136:
[----:B------:R-:W-:Y:S01]  /*3ec0*/  R2UR UR48, R8 ;  /* 0x00000000083072ca */ /* 0x000fe200000e0000 */
[----:B------:R-:W-:Y:S01]  /*3ed0*/  UIMAD UR6, UR37, 0x700, UR39 ;  /* 0x00000700250678a4 */ /* 0x000fe2000f8e0227 */
[----:B------:R-:W-:Y:S01]  /*3ee0*/  R2UR UR49, R9 ;  /* 0x00000000093172ca */ /* 0x000fe200000e0000 */
[----:B------:R-:W-:Y:S01]  /*3ef0*/  WARPGROUP.ARRIVE ;  /* 0x00000000000079c5 */ /* 0x000fe20000000000 */
[----:B------:R-:W-:Y:S01]  /*3f00*/  UMOV UR51, 0x80000020 ;  /* 0x8000002000337882 */ /* 0x000fe20000000000 */
[----:B------:R-:W-:Y:S01]  /*3f10*/  UIADD3 UR10, UR6, 0x200, URZ ;  /* 0x00000200060a7890 */ /* 0x000fe2000fffe03f */
[----:B------:R-:W-:Y:S02]  /*3f20*/  UMOV UR11, 0x80000020 ;  /* 0x80000020000b7882 */ /* 0x000fe40000000000 */
[----:B------:R-:W-:Y:S01]  /*3f30*/  UMOV UR50, UR6 ;  /* 0x0000000600327c82 */ /* 0x000fe20008000000 */
[----:B------:R-:W-:Y:S01]  /*3f40*/  UIADD3 UR14, UR6, 0x202, URZ ;  /* 0x00000202060e7890 */ /* 0x000fe2000fffe03f */
[----:B------:R-:W-:Y:S01]  /*3f50*/  UMOV UR15, 0x80000020 ;  /* 0x80000020000f7882 */ /* 0x000fe20000000000 */
[----:B------:R-:W-:Y:S01]  /*3f60*/  UIADD3 UR18, UR6, 0x300, URZ ;  /* 0x0000030006127890 */ /* 0x000fe2000fffe03f */
[----:B------:R-:W-:-:S03]  /*3f70*/  UMOV UR19, 0x80000020 ;  /* 0x8000002000137882 */ /* 0x000fc60000000000 */
[----:B------:R-:W-:Y:S01]  /*3f80*/  HGMMA.64x64x16.F32.BF16 R24, gdesc[UR48], RZ, !UPT, gsb0 ;  /* 0x00e00000301879f0 */ /* 0x000fe2000c0018ff */
[----:B------:R-:W-:Y:S01]  /*3f90*/  R2UR UR48, R6 ;  /* 0x00000000063072ca */ /* 0x000fe200000e0000 */
[----:B------:R-:W-:Y:S01]  /*3fa0*/  UIADD3 UR50, UR6, 0x2, URZ ;  /* 0x0000000206327890 */ /* 0x000fe2000fffe03f */
[----:B------:R-:W-:Y:S01]  /*3fb0*/  R2UR UR49, R7 ;  /* 0x00000000073172ca */ /* 0x000fe200000e0000 */
[----:B------:R-:W-:Y:S01]  /*3fc0*/  UMOV UR51, 0x80000020 ;  /* 0x8000002000337882 */ /* 0x000fe20000000000 */
[----:B------:R-:W-:Y:S01]  /*3fd0*/  UIADD3 UR22, UR6, 0x302, URZ ;  /* 0x0000030206167890 */ /* 0x000fe2000fffe03f */
        /* <DEDUP_REMOVED lines=11> */
[----:B------:R-:W-:-:S02]  /*4090*/  WARPGROUP.DEPBAR.LE gsb0, 0x0 ;  /* 0x00008000000079c5 */ /* 0x000fc40000010000 */
[----:B------:R-:W-:-:S06]  /*40a0*/  WARPGROUP.ARRIVE ;  /* 0x00000000000079c5 */ /* 0x000fcc0000000000 */
[----:B------:R-:W-:Y:S01]  /*40b0*/  HGMMA.64x64x16.F32.BF16 R24, gdesc[UR48], R24, gsb0 ;  /* 0x00e00000301879f0 */ /* 0x000fe20008001818 */
[----:B------:R-:W-:Y:S01]  /*40c0*/  R2UR UR48, R4 ;  /* 0x00000000043072ca */ /* 0x000fe200000e0000 */
[----:B------:R-:W-:Y:S01]  /*40d0*/  UIADD3 UR50, UR6, 0x100, URZ ;  /* 0x0000010006327890 */ /* 0x000fe2000fffe03f */
[----:B------:R-:W-:Y:S01]  /*40e0*/  R2UR UR49, R5 ;  /* 0x00000000053172ca */ /* 0x000fe200000e0000 */
[----:B------:R-:W-:Y:S01]  /*40f0*/  UMOV UR51, 0x80000020 ;  /* 0x8000002000337882 */ /* 0x000fe20000000000 */
[----:B------:R-:W-:Y:S02]  /*4100*/  WARPGROUP.DEPBAR.LE gsb0, 0x0 ;  /* 0x00008000000079c5 */ /* 0x000fe40000010000 */
[----:B------:R-:W-:-:S09]  /*4110*/  WARPGROUP.ARRIVE ;  /* 0x00000000000079c5 */ /* 0x000fd20000000000 */
[----:B------:R-:W-:Y:S01]  /*4120*/  HGMMA.64x64x16.F32.BF16 R24, gdesc[UR48], R24, gsb0 ;  /* 0x00e00000301879f0 */ /* 0x000fe20008001818 */
[----:B------:R-:W-:Y:S01]  /*4130*/  UIADD3 UR50, UR6, 0x102, URZ ;  /* 0x0000010206327890 */ /* 0x000fe2000fffe03f */
[----:B------:R-:W-:Y:S01]  /*4140*/  UMOV UR48, UR56 ;  /* 0x0000003800307c82 */ /* 0x000fe20008000000 */
[----:B------:R-:W-:Y:S01]  /*4150*/  UMOV UR49, UR57 ;  /* 0x0000003900317c82 */ /* 0x000fe20008000000 */
[----:B------:R-:W-:Y:S01]  /*4160*/  UMOV UR51, 0x80000020 ;  /* 0x8000002000337882 */ /* 0x000fe20000000000 */
[----:B------:R-:W-:Y:S02]  /*4170*/  WARPGROUP.DEPBAR.LE gsb0, 0x0 ;  /* 0x00008000000079c5 */ /* 0x000fe40000010000 */
[----:B------:R-:W-:-:S06]  /*4180*/  WARPGROUP.ARRIVE ;  /* 0x00000000000079c5 */ /* 0x000fcc0000000000 */
[----:B------:R-:W-:Y:S01]  /*4190*/  HGMMA.64x64x16.F32.BF16 R24, gdesc[UR48], R24, gsb0 ;  /* 0x00e00000301879f0 */ /* 0x000fe20008001818 */
[----:B------:R-:W-:Y:S01]  /*41a0*/  UIADD3 UR50, UR6, 0x602, URZ ;  /* 0x0000060206327890 */ /* 0x000fe2000fffe03f */
[----:B------:R-:W-:Y:S01]  /*41b0*/  UMOV UR48, UR52 ;  /* 0x0000003400307c82 */ /* 0x000fe20008000000 */
[----:B------:R-:W-:Y:S01]  /*41c0*/  UMOV UR49, UR53 ;  /* 0x0000003500317c82 */ /* 0x000fe20008000000 */
[----:B------:R-:W-:Y:S01]  /*41d0*/  UMOV UR51, 0x80000020 ;  /* 0x8000002000337882 */ /* 0x000fe20000000000 */
[----:B------:R-:W-:-:S04]  /*41e0*/  UIADD3 UR6, UR37, 0x1, URZ ;  /* 0x0000000125067890 */ /* 0x000fc8000fffe03f */
[----:B------:R-:W-:-:S04]  /*41f0*/  UISETP.NE.AND UP0, UPT, UR6, 0x5, UPT ;  /* 0x000000050600788c */ /* 0x000fc8000bf05270 */
[----:B------:R-:W-:Y:S01]  /*4200*/  USEL UR6, UR6, URZ, UP0 ;  /* 0x0000003f06067287 */ /* 0x000fe20008000000 */
[----:B------:R-:W-:Y:S02]  /*4210*/  WARPGROUP.DEPBAR.LE gsb0, 0x0 ;  /* 0x00008000000079c5 */ /* 0x000fe40000010000 */
[----:B------:R-:W-:-:S06]  /*4220*/  WARPGROUP.ARRIVE ;  /* 0x00000000000079c5 */ /* 0x000fcc0000000000 */
[----:B------:R-:W-:Y:S01]  /*4230*/  HGMMA.64x64x16.F32.BF16 R24, gdesc[UR8], R24, gsb0 ;  /* 0x00e00000081879f0 */ /* 0x000fe20008001818 */
[----:B------:R-:W-:-:S06]  /*4240*/  USEL UR10, URZ, 0x1, UP0 ;  /* 0x000000013f0a7887 */ /* 0x000fcc0008000000 */
[----:B------:R-:W-:Y:S01]  /*4250*/  LOP3.LUT R168, R168, UR10, RZ, 0x3c, !PT ;  /* 0x0000000aa8a87c12 */ /* 0x000fe2000f8e3cff */
        /* <DEDUP_REMOVED lines=28> */
[----:B------:R-:W-:Y:S05]  /*4420*/  @!P0 BRA `(.L_x_28) ;  /* 0x0000000000048947 */ /* 0x000fea0003800000 */
[----:B------:R-:W-:Y:S01]  /*4430*/  BPT.TRAP 0x1 ;  /* 0x000000040000795c */ /* 0x000fe20000300000 */
.L_x_28:
[----:B-1----:R-:W-:Y:S01]  /*4440*/  FMNMX R12, R24, R175, !PT ;  /* 0x000000af180c7209 */ /* 0x002fe20007800000 */
[----:B------:R-:W-:Y:S01]  /*4450*/  ULEA UR10, UR6, UR38, 0x3 ;  /* 0x00000026060a7291 */ /* 0x000fe2000f8e183f */
[----:B------:R-:W-:Y:S02]  /*4460*/  FMNMX R20, R26, R21, !PT ;  /* 0x000000151a147209 */ /* 0x000fe40007800000 */
[----:B------:R-:W-:Y:S02]  /*4470*/  FMNMX R11, R25, R12, !PT ;  /* 0x0000000c190b7209 */ /* 0x000fe40007800000 */
[----:B------:R-:W-:Y:S02]  /*4480*/  FMNMX R177, R27, R20, !PT ;  /* 0x000000141bb17209 */ /* 0x000fe40007800000 */
[----:B------:R-:W-:Y:S02]  /*4490*/  FMNMX R12, R28, R11, !PT ;  /* 0x0000000b1c0c7209 */ /* 0x000fe40007800000 */
[----:B------:R-:W-:-:S02]  /*44a0*/  FMNMX R20, R30, R177, !PT ;  /* 0x000000b11e147209 */ /* 0x000fc40007800000 */
[----:B------:R-:W-:Y:S02]  /*44b0*/  FMNMX R11, R29, R12, !PT ;  /* 0x0000000c1d0b7209 */ /* 0x000fe40007800000 */
[----:B------:R-:W-:Y:S02]  /*44c0*/  FMNMX R177, R31, R20, !PT ;  /* 0x000000141fb17209 */ /* 0x000fe40007800000 */
[----:B------:R-:W-:Y:S02]  /*44d0*/  FMNMX R12, R32, R11, !PT ;  /* 0x0000000b200c7209 */ /* 0x000fe40007800000 */
[----:B------:R-:W-:Y:S02]  /*44e0*/  FMNMX R20, R34, R177, !PT ;  /* 0x000000b122147209 */ /* 0x000fe40007800000 */
[----:B------:R-:W-:Y:S02]  /*44f0*/  FMNMX R11, R33, R12, !PT ;  /* 0x0000000c210b7209 */ /* 0x000fe40007800000 */
[----:B------:R-:W-:-:S02]  /*4500*/  FMNMX R177, R35, R20, !PT ;  /* 0x0000001423b17209 */ /* 0x000fc40007800000 */
[----:B------:R-:W-:-:S04]  /*4510*/  FMNMX R12, R36, R11, !PT ;  /* 0x0000000b240c7209 */ /* 0x000fc80007800000 */
        /* <DEDUP_REMOVED lines=8> */
[----:B------:R-:W-:-:S05]  /*45a0*/  FMNMX R12, R53, R12, !PT ;  /* 0x0000000c350c7209 */ /* 0x000fca0007800000 */
[----:B------:R-:W1:Y:S02]  /*45b0*/  SHFL.BFLY PT, R11, R12, 0x1, 0x1f ;  /* 0x0c201f000c0b7f89 */ /* 0x000e6400000e0000 */
[----:B-1----:R-:W-:Y:S02]  /*45c0*/  FMNMX R14, R12, R11, !PT ;  /* 0x0000000b0c0e7209 */ /* 0x002fe40007800000 */
[----:B------:R-:W-:-:S03]  /*45d0*/  FMNMX R12, R38, R177, !PT ;  /* 0x000000b1260c7209 */ /* 0x000fc60007800000 */
[----:B------:R-:W1:Y:S01]  /*45e0*/  SHFL.BFLY PT, R11, R14, 0x2, 0x1f ;  /* 0x0c401f000e0b7f89 */ /* 0x000e6200000e0000 */
[----:B------:R-:W-:-:S04]  /*45f0*/  FMNMX R177, R39, R12, !PT ;  /* 0x0000000c27b17209 */ /* 0x000fc80007800000 */
[----:B------:R-:W-:-:S04]  /*4600*/  FMNMX R12, R42, R177, !PT ;  /* 0x000000b12a0c7209 */ /* 0x000fc80007800000 */
[----:B------:R-:W-:-:S04]  /*4610*/  FMNMX R177, R43, R12, !PT ;  /* 0x0000000c2bb17209 */ /* 0x000fc80007800000 */
[----:B------:R-:W-:-:S04]  /*4620*/  FMNMX R12, R46, R177, !PT ;  /* 0x000000b12e0c7209 */ /* 0x000fc80007800000 */
[----:B------:R-:W-:-:S04]  /*4630*/  FMNMX R177, R47, R12, !PT ;  /* 0x0000000c2fb17209 */ /* 0x000fc80007800000 */
[----:B------:R-:W-:Y:S02]  /*4640*/  FMNMX R12, R50, R177, !PT ;  /* 0x000000b1320c7209 */ /* 0x000fe40007800000 */
[----:B-1----:R-:W-:Y:S02]  /*4650*/  FMNMX R11, R14, R11, !PT ;  /* 0x0000000b0e0b7209 */ /* 0x002fe40007800000 */
[----:B------:R-:W-:Y:S02]  /*4660*/  FMNMX R177, R51, R12, !PT ;  /* 0x0000000c33b17209 */ /* 0x000fe40007800000 */
[C---:B------:R-:W-:Y:S02]  /*4670*/  FSETP.NEU.AND P2, PT, R11.reuse, -INF , PT ;  /* 0xff8000000b00780b */ /* 0x040fe40003f4d000 */
[----:B------:R-:W-:Y:S02]  /*4680*/  FMNMX R12, R54, R177, !PT ;  /* 0x000000b1360c7209 */ /* 0x000fe40007800000 */
[----:B------:R-:W-:-:S02]  /*4690*/  FSEL R20, R11, RZ, P2 ;  /* 0x000000ff0b147208 */ /* 0x000fc40001000000 */
[----:B------:R-:W-:-:S03]  /*46a0*/  FMNMX R12, R55, R12, !PT ;  /* 0x0000000c370c7209 */ /* 0x000fc60007800000 */
[C---:B------:R-:W-:Y:S01]  /*46b0*/  FMUL R176, R20.reuse, UR5 ;  /* 0x0000000514b07c20 */ /* 0x040fe20008400000 */
[----:B------:R-:W-:Y:S01]  /*46c0*/  FADD R20, -R20, R175 ;  /* 0x000000af14147221 */ /* 0x000fe20000000100 */
[----:B------:R-:W1:Y:S02]  /*46d0*/  SHFL.BFLY PT, R177, R12, 0x1, 0x1f ;  /* 0x0c201f000cb17f89 */ /* 0x000e6400000e0000 */
[--C-:B------:R-:W-:Y:S01]  /*46e0*/  FFMA R24, R24, UR5, -R176.reuse ;  /* 0x0000000518187c23 */ /* 0x100fe200080008b0 */
[--C-:B------:R-:W-:Y:S01]  /*46f0*/  FFMA R25, R25, UR5, -R176.reuse ;  /* 0x0000000519197c23 */ /* 0x100fe200080008b0 */
[--C-:B------:R-:W-:Y:S01]  /*4700*/  FFMA R14, R28, UR5, -R176.reuse ;  /* 0x000000051c0e7c23 */ /* 0x100fe200080008b0 */
[--C-:B------:R-:W-:Y:S01]  /*4710*/  FFMA R29, R29, UR5, -R176.reuse ;  /* 0x000000051d1d7c23 */ /* 0x100fe200080008b0 */
[--C-:B------:R-:W-:Y:S01]  /*4720*/  FFMA R28, R32, UR5, -R176.reuse ;  /* 0x00000005201c7c23 */ /* 0x100fe200080008b0 */
[----:B------:R-:W-:Y:S01]  /*4730*/  FSETP.GEU.AND P5, PT, R24, -126, PT ;  /* 0xc2fc00001800780b */ /* 0x000fe20003fae000 */
        /* <DEDUP_REMOVED lines=9> */
[--C-:B------:R-:W-:Y:S01]  /*47d0*/  FFMA R44, R44, UR5, -R176.reuse ;  /* 0x000000052c2c7c23 */ /* 0x100fe200080008b0 */
[--C-:B------:R-:W-:Y:S01]  /*47e0*/  FFMA R48, R48, UR5, -R176.reuse ;  /* 0x0000000530307c23 */ /* 0x100fe200080008b0 */
[--C-:B------:R-:W-:Y:S01]  /*47f0*/  FFMA R178, R49, UR5, -R176.reuse ;  /* 0x0000000531b27c23 */ /* 0x100fe200080008b0 */
[----:B------:R-:W-:Y:S01]  /*4800*/  @!P5 FMUL R24, R24, 0.5 ;  /* 0x3f0000001818d820 */ /* 0x000fe20000400000 */
[--C-:B------:R-:W-:Y:S01]  /*4810*/  FFMA R52, R52, UR5, -R176.reuse ;  /* 0x0000000534347c23 */ /* 0x100fe200080008b0 */
[----:B------:R-:W-:Y:S01]  /*4820*/  @!P3 FMUL R25, R25, 0.5 ;  /* 0x3f0000001919b820 */ /* 0x000fe20000400000 */
[----:B------:R-:W-:Y:S01]  /*4830*/  FMUL R20, R20, UR5 ;  /* 0x0000000514147c20 */ /* 0x000fe20008400000 */
[----:B------:R-:W-:Y:S01]  /*4840*/  @!P2 FMUL R14, R14, 0.5 ;  /* 0x3f0000000e0ea820 */ /* 0x000fe20000400000 */
[----:B-1----:R-:W-:Y:S01]  /*4850*/  FMNMX R12, R12, R177, !PT ;  /* 0x000000b10c0c7209 */ /* 0x002fe20007800000 */
[----:B------:R-:W1:Y:S01]  /*4860*/  MUFU.EX2 R24, R24 ;  /* 0x0000001800187308 */ /* 0x000e620000000800 */
[----:B------:R-:W-:Y:S01]  /*4870*/  @!P4 FMUL R29, R29, 0.5 ;  /* 0x3f0000001d1dc820 */ /* 0x000fe20000400000 */
[----:B------:R-:W-:Y:S01]  /*4880*/  @!P6 FMUL R28, R28, 0.5 ;  /* 0x3f0000001c1ce820 */ /* 0x000fe20000400000 */
[--C-:B------:R-:W-:Y:S01]  /*4890*/  FFMA R177, R45, UR5, -R176.reuse ;  /* 0x000000052db17c23 */ /* 0x100fe200080008b0 */
[----:B------:R-:W2:Y:S01]  /*48a0*/  SHFL.BFLY PT, R179, R12, 0x2, 0x1f ;  /* 0x0c401f000cb37f89 */ /* 0x000ea200000e0000 */
[----:B------:R-:W-:-:S03]  /*48b0*/  FFMA R176, R53, UR5, -R176 ;  /* 0x0000000535b07c23 */ /* 0x000fc600080008b0 */
[----:B------:R-:W3:Y:S08]  /*48c0*/  MUFU.EX2 R25, R25 ;  /* 0x0000001900197308 */ /* 0x000ef00000000800 */
[----:B------:R-:W4:Y:S01]  /*48d0*/  MUFU.EX2 R14, R14 ;  /* 0x0000000e000e7308 */ /* 0x000f220000000800 */
[----:B-1----:R-:W-:Y:S01]  /*48e0*/  @!P5 FMUL R24, R24, R24 ;  /* 0x000000181818d220 */ /* 0x002fe20000400000 */
[----:B------:R-:W-:-:S06]  /*48f0*/  FSETP.GEU.AND P5, PT, R33, -126, PT ;  /* 0xc2fc00002100780b */ /* 0x000fcc0003fae000 */
[----:B------:R-:W1:Y:S01]  /*4900*/  MUFU.EX2 R29, R29 ;  /* 0x0000001d001d7308 */ /* 0x000e620000000800 */
[----:B---3--:R-:W-:Y:S01]  /*4910*/  @!P3 FMUL R25, R25, R25 ;  /* 0x000000191919b220 */ /* 0x008fe20000400000 */
[----:B------:R-:W-:Y:S02]  /*4920*/  FSETP.GEU.AND P3, PT, R32, -126, PT ;  /* 0xc2fc00002000780b */ /* 0x000fe40003f6e000 */
[----:B--2---:R-:W-:-:S03]  /*4930*/  FMNMX R12, R12, R179, !PT ;  /* 0x000000b30c0c7209 */ /* 0x004fc60007800000 */
[----:B------:R-:W-:Y:S01]  /*4940*/  @!P5 FMUL R33, R33, 0.5 ;  /* 0x3f0000002121d820 */ /* 0x000fe20000400000 */
[----:B------:R-:W2:Y:S01]  /*4950*/  MUFU.EX2 R28, R28 ;  /* 0x0000001c001c7308 */ /* 0x000ea20000000800 */
[----:B----4-:R-:W-:Y:S01]  /*4960*/  @!P2 FMUL R14, R14, R14 ;  /* 0x0000000e0e0ea220 */ /* 0x010fe20000400000 */
[----:B------:R-:W-:-:S05]  /*4970*/  FSETP.GEU.AND P2, PT, R37, -126, PT ;  /* 0xc2fc00002500780b */ /* 0x000fca0003f4e000 */
[----:B------:R-:W-:Y:S01]  /*4980*/  @!P3 FMUL R32, R32, 0.5 ;  /* 0x3f0000002020b820 */ /* 0x000fe20000400000 */
[----:B------:R-:W3:Y:S01]  /*4990*/  MUFU.EX2 R33, R33 ;  /* 0x0000002100217308 */ /* 0x000ee20000000800 */
[----:B-1----:R-:W-:Y:S01]  /*49a0*/  @!P4 FMUL R29, R29, R29 ;  /* 0x0000001d1d1dc220 */ /* 0x002fe20000400000 */
[----:B------:R-:W-:-:S05]  /*49b0*/  FSETP.GEU.AND P4, PT, R40, -126, PT ;  /* 0xc2fc00002800780b */ /* 0x000fca0003f8e000 */
[----:B------:R-:W-:Y:S01]  /*49c0*/  @!P2 FMUL R37, R37, 0.5 ;  /* 0x3f0000002525a820 */ /* 0x000fe20000400000 */
[----:B------:R-:W1:Y:S01]  /*49d0*/  MUFU.EX2 R32, R32 ;  /* 0x0000002000207308 */ /* 0x000e620000000800 */
[----:B--2---:R-:W-:Y:S01]  /*49e0*/  @!P6 FMUL R28, R28, R28 ;  /* 0x0000001c1c1ce220 */ /* 0x004fe20000400000 */
[----:B------:R-:W-:-:S05]  /*49f0*/  FSETP.GEU.AND P6, PT, R36, -126, PT ;  /* 0xc2fc00002400780b */ /* 0x000fca0003fce000 */
[----:B------:R-:W-:Y:S01]  /*4a00*/  @!P4 FMUL R40, R40, 0.5 ;  /* 0x3f0000002828c820 */ /* 0x000fe20000400000 */
[----:B------:R-:W2:Y:S01]  /*4a10*/  MUFU.EX2 R37, R37 ;  /* 0x0000002500257308 */ /* 0x000ea20000000800 */
[----:B---3--:R-:W-:Y:S01]  /*4a20*/  @!P5 FMUL R33, R33, R33 ;  /* 0x000000212121d220 */ /* 0x008fe20000400000 */
        /* <DEDUP_REMOVED lines=16> */
[----:B------:R-:W-:-:S04]  /*4b30*/  FSETP.NEU.AND P6, PT, R12, -INF , PT ;  /* 0xff8000000c00780b */ /* 0x000fc80003fcd000 */
[----:B------:R-:W-:Y:S01]  /*4b40*/  FSEL R180, R12, RZ, P6 ;  /* 0x000000ff0cb47208 */ /* 0x000fe20003000000 */
[----:B------:R-:W-:Y:S01]  /*4b50*/  @!P4 FMUL R178, R178, 0.5 ;  /* 0x3f000000b2b2c820 */ /* 0x000fe20000400000 */
[----:B------:R-:W1:Y:S01]  /*4b60*/  MUFU.EX2 R49, R48 ;  /* 0x0000003000317308 */ /* 0x000e620000000800 */
[----:B--2---:R-:W-:Y:S01]  /*4b70*/  @!P5 FMUL R45, R45, R45 ;  /* 0x0000002d2d2dd220 */ /* 0x004fe20000400000 */
[----:B------:R-:W-:Y:S01]  /*4b80*/  FSETP.GEU.AND P6, PT, R52, -126, PT ;  /* 0xc2fc00003400780b */ /* 0x000fe20003fce000 */
[----:B------:R-:W-:Y:S01]  /*4b90*/  FMUL R179, R180, UR5 ;  /* 0x00000005b4b37c20 */ /* 0x000fe20008400000 */
[----:B------:R-:W-:Y:S01]  /*4ba0*/  FSETP.GEU.AND P5, PT, R176, -126, PT ;  /* 0xc2fc0000b000780b */ /* 0x000fe20003fae000 */
[----:B------:R-:W-:Y:S01]  /*4bb0*/  FADD R180, -R180, R21 ;  /* 0x00000015b4b47221 */ /* 0x000fe20000000100 */
[----:B------:R-:W-:Y:S01]  /*4bc0*/  FADD R21, R25, R36 ;  /* 0x0000002419157221 */ /* 0x000fe20000000000 */
[--C-:B------:R-:W-:Y:S01]  /*4bd0*/  FFMA R26, R26, UR5, -R179.reuse ;  /* 0x000000051a1a7c23 */ /* 0x100fe200080008b3 */
[----:B------:R2:W4:Y:S01]  /*4be0*/  MUFU.EX2 R44, R178 ;  /* 0x000000b2002c7308 */ /* 0x0005220000000800 */
[----:B---3--:R-:W-:Y:S01]  /*4bf0*/  @!P3 FMUL R40, R40, R40 ;  /* 0x000000282828b220 */ /* 0x008fe20000400000 */
[--C-:B------:R-:W-:Y:S01]  /*4c00*/  FFMA R177, R27, UR5, -R179.reuse ;  /* 0x000000051bb17c23 */ /* 0x100fe200080008b3 */
[--C-:B------:R-:W-:Y:S01]  /*4c10*/  FFMA R38, R38, UR5, -R179.reuse ;  /* 0x0000000526267c23 */ /* 0x100fe200080008b3 */
[----:B------:R-:W-:Y:S01]  /*4c20*/  FSETP.GEU.AND P3, PT, R26, -126, PT ;  /* 0xc2fc00001a00780b */ /* 0x000fe20003f6e000 */
[--C-:B------:R-:W-:Y:S01]  /*4c30*/  FFMA R39, R39, UR5, -R179.reuse ;  /* 0x0000000527277c23 */ /* 0x100fe200080008b3 */
[--C-:B------:R-:W-:Y:S01]  /*4c40*/  FFMA R42, R42, UR5, -R179.reuse ;  /* 0x000000052a2a7c23 */ /* 0x100fe200080008b3 */
[----:B------:R-:W-:Y:S01]  /*4c50*/  @!P6 FMUL R52, R52, 0.5 ;  /* 0x3f0000003434e820 */ /* 0x000fe20000400000 */
[--C-:B------:R-:W-:Y:S01]  /*4c60*/  FFMA R43, R43, UR5, -R179.reuse ;  /* 0x000000052b2b7c23 */ /* 0x100fe200080008b3 */
[----:B-1----:R-:W-:Y:S01]  /*4c70*/  @!P2 FMUL R49, R49, R49 ;  /* 0x000000313131a220 */ /* 0x002fe20000400000 */
[----:B------:R-:W-:Y:S01]  /*4c80*/  FSETP.GEU.AND P2, PT, R177, -126, PT ;  /* 0xc2fc0000b100780b */ /* 0x000fe20003f4e000 */
[--C-:B--2---:R-:W-:Y:S01]  /*4c90*/  FFMA R178, R30, UR5, -R179.reuse ;  /* 0x000000051eb27c23 */ /* 0x104fe200080008b3 */
[----:B------:R-:W-:Y:S01]  /*4ca0*/  @!P5 FMUL R176, R176, 0.5 ;  /* 0x3f000000b0b0d820 */ /* 0x000fe20000400000 */
[----:B------:R1:W2:Y:S01]  /*4cb0*/  MUFU.EX2 R53, R52 ;  /* 0x0000003400357308 */ /* 0x0002a20000000800 */
[----:B------:R-:W-:Y:S01]  /*4cc0*/  FFMA R46, R46, UR5, -R179 ;  /* 0x000000052e2e7c23 */ /* 0x000fe200080008b3 */
[----:B------:R-:W-:-:S02]  /*4cd0*/  FMUL R181, R180, UR5 ;  /* 0x00000005b4b57c20 */ /* 0x000fc40008400000 */
[----:B------:R-:W-:Y:S01]  /*4ce0*/  @!P3 FMUL R26, R26, 0.5 ;  /* 0x3f0000001a1ab820 */ /* 0x000fe20000400000 */
[----:B----4-:R-:W-:Y:S01]  /*4cf0*/  @!P4 FMUL R44, R44, R44 ;  /* 0x0000002c2c2cc220 */ /* 0x010fe20000400000 */
[----:B------:R-:W-:Y:S02]  /*4d00*/  FSETP.GEU.AND P4, PT, R178, -126, PT ;  /* 0xc2fc0000b200780b */ /* 0x000fe40003f8e000 */
[----:B------:R3:W4:Y:S01]  /*4d10*/  MUFU.EX2 R48, R176 ;  /* 0x000000b000307308 */ /* 0x0007220000000800 */
[----:B-1----:R-:W-:Y:S01]  /*4d20*/  FFMA R52, R31, UR5, -R179 ;  /* 0x000000051f347c23 */ /* 0x002fe200080008b3 */
[----:B------:R-:W-:-:S06]  /*4d30*/  @!P2 FMUL R177, R177, 0.5 ;  /* 0x3f000000b1b1a820 */ /* 0x000fcc0000400000 */
[----:B------:R1:W5:Y:S01]  /*4d40*/  MUFU.EX2 R27, R26 ;  /* 0x0000001a001b7308 */ /* 0x0003620000000800 */
[----:B---3--:R-:W-:Y:S01]  /*4d50*/  FFMA R176, R34, UR5, -R179 ;  /* 0x0000000522b07c23 */ /* 0x008fe200080008b3 */
[----:B--2---:R-:W-:Y:S01]  /*4d60*/  @!P6 FMUL R53, R53, R53 ;  /* 0x000000353535e220 */ /* 0x004fe20000400000 */
[----:B------:R-:W-:Y:S01]  /*4d70*/  @!P4 FMUL R178, R178, 0.5 ;  /* 0x3f000000b2b2c820 */ /* 0x000fe20000400000 */
[----:B------:R-:W-:-:S04]  /*4d80*/  FSETP.GEU.AND P6, PT, R52, -126, PT ;  /* 0xc2fc00003400780b */ /* 0x000fc80003fce000 */
[----:B------:R-:W2:Y:S01]  /*4d90*/  MUFU.EX2 R30, R177 ;  /* 0x000000b1001e7308 */ /* 0x000ea20000000800 */
[----:B-1----:R-:W-:Y:S01]  /*4da0*/  FFMA R26, R35, UR5, -R179 ;  /* 0x00000005231a7c23 */ /* 0x002fe200080008b3 */
[----:B----4-:R-:W-:Y:S01]  /*4db0*/  @!P5 FMUL R48, R48, R48 ;  /* 0x000000303030d220 */ /* 0x010fe20000400000 */
[----:B------:R-:W-:-:S05]  /*4dc0*/  FSETP.GEU.AND P5, PT, R176, -126, PT ;  /* 0xc2fc0000b000780b */ /* 0x000fca0003fae000 */
[----:B------:R-:W1:Y:S01]  /*4dd0*/  MUFU.EX2 R31, R178 ;  /* 0x000000b2001f7308 */ /* 0x000e620000000800 */
[----:B-----5:R-:W-:Y:S01]  /*4de0*/  @!P3 FMUL R27, R27, R27 ;  /* 0x0000001b1b1bb220 */ /* 0x020fe20000400000 */
[----:B------:R-:W-:Y:S01]  /*4df0*/  FSETP.GEU.AND P3, PT, R26, -126, PT ;  /* 0xc2fc00001a00780b */ /* 0x000fe20003f6e000 */
[----:B------:R-:W-:-:S05]  /*4e00*/  @!P6 FMUL R52, R52, 0.5 ;  /* 0x3f0000003434e820 */ /* 0x000fca0000400000 */
[----:B------:R-:W-:Y:S01]  /*4e10*/  @!P5 FMUL R176, R176, 0.5 ;  /* 0x3f000000b0b0d820 */ /* 0x000fe20000400000 */
[----:B--2---:R-:W-:Y:S01]  /*4e20*/  @!P2 FMUL R30, R30, R30 ;  /* 0x0000001e1e1ea220 */ /* 0x004fe20000400000 */
[----:B------:R-:W-:Y:S01]  /*4e30*/  FSETP.GEU.AND P2, PT, R38, -126, PT ;  /* 0xc2fc00002600780b */ /* 0x000fe20003f4e000 */
[----:B------:R-:W2:Y:S04]  /*4e40*/  MUFU.EX2 R34, R52 ;  /* 0x0000003400227308 */ /* 0x000ea80000000800 */
[----:B------:R-:W-:Y:S01]  /*4e50*/  @!P3 FMUL R26, R26, 0.5 ;  /* 0x3f0000001a1ab820 */ /* 0x000fe20000400000 */
[----:B-1----:R-:W-:Y:S01]  /*4e60*/  @!P4 FMUL R31, R31, R31 ;  /* 0x0000001f1f1fc220 */ /* 0x002fe20000400000 */
[----:B------:R-:W-:Y:S02]  /*4e70*/  FSETP.GEU.AND P4, PT, R39, -126, PT ;  /* 0xc2fc00002700780b */ /* 0x000fe40003f8e000 */
[----:B------:R-:W1:Y:S04]  /*4e80*/  MUFU.EX2 R35, R176 ;  /* 0x000000b000237308 */ /* 0x000e680000000800 */
[----:B------:R-:W-:-:S04]  /*4e90*/  @!P2 FMUL R38, R38, 0.5 ;  /* 0x3f0000002626a820 */ /* 0x000fc80000400000 */
[----:B------:R3:W4:Y:S01]  /*4ea0*/  MUFU.EX2 R178, R26 ;  /* 0x0000001a00b27308 */ /* 0x0007220000000800 */
[----:B--2---:R-:W-:Y:S01]  /*4eb0*/  @!P6 FMUL R34, R34, R34 ;  /* 0x000000222222e220 */ /* 0x004fe20000400000 */
[----:B------:R-:W-:Y:S01]  /*4ec0*/  FSETP.GEU.AND P6, PT, R42, -126, PT ;  /* 0xc2fc00002a00780b */ /* 0x000fe20003fce000 */
[----:B------:R-:W-:-:S05]  /*4ed0*/  @!P4 FMUL R39, R39, 0.5 ;  /* 0x3f0000002727c820 */ /* 0x000fca0000400000 */
[----:B------:R2:W5:Y:S01]  /*4ee0*/  MUFU.EX2 R52, R38 ;  /* 0x0000002600347308 */ /* 0x0005620000000800 */
[----:B-1----:R-:W-:Y:S01]  /*4ef0*/  @!P5 FMUL R35, R35, R35 ;  /* 0x000000232323d220 */ /* 0x002fe20000400000 */
[----:B------:R-:W-:Y:S01]  /*4f00*/  FSETP.GEU.AND P5, PT, R43, -126, PT ;  /* 0xc2fc00002b00780b */ /* 0x000fe20003fae000 */
[----:B---3--:R-:W-:-:S04]  /*4f10*/  FFMA R26, R47, UR5, -R179 ;  /* 0x000000052f1a7c23 */ /* 0x008fc800080008b3 */
[----:B------:R-:W-:Y:S01]  /*4f20*/  @!P6 FMUL R42, R42, 0.5 ;  /* 0x3f0000002a2ae820 */ /* 0x000fe20000400000 */
[----:B------:R1:W3:Y:S01]  /*4f30*/  MUFU.EX2 R177, R39 ;  /* 0x0000002700b17308 */ /* 0x0002e20000000800 */
[----:B----4-:R-:W-:Y:S01]  /*4f40*/  @!P3 FMUL R178, R178, R178 ;  /* 0x000000b2b2b2b220 */ /* 0x010fe20000400000 */
[----:B------:R-:W-:Y:S01]  /*4f50*/  FSETP.GEU.AND P3, PT, R46, -126, PT ;  /* 0xc2fc00002e00780b */ /* 0x000fe20003f6e000 */
[----:B--2---:R-:W-:-:S04]  /*4f60*/  FFMA R38, R50, UR5, -R179 ;  /* 0x0000000532267c23 */ /* 0x004fc800080008b3 */
[----:B------:R-:W-:Y:S01]  /*4f70*/  @!P5 FMUL R43, R43, 0.5 ;  /* 0x3f0000002b2bd820 */ /* 0x000fe20000400000 */
[----:B------:R2:W4:Y:S01]  /*4f80*/  MUFU.EX2 R176, R42 ;  /* 0x0000002a00b07308 */ /* 0x0005220000000800 */
[----:B-----5:R-:W-:Y:S01]  /*4f90*/  @!P2 FMUL R52, R52, R52 ;  /* 0x000000343434a220 */ /* 0x020fe20000400000 */
[----:B------:R-:W-:Y:S01]  /*4fa0*/  FSETP.GEU.AND P2, PT, R26, -126, PT ;  /* 0xc2fc00001a00780b */ /* 0x000fe20003f4e000 */
[----:B-1----:R-:W-:-:S04]  /*4fb0*/  FFMA R39, R51, UR5, -R179 ;  /* 0x0000000533277c23 */ /* 0x002fc800080008b3 */
[----:B------:R-:W-:Y:S01]  /*4fc0*/  @!P3 FMUL R46, R46, 0.5 ;  /* 0x3f0000002e2eb820 */ /* 0x000fe20000400000 */
[----:B------:R1:W5:Y:S01]  /*4fd0*/  MUFU.EX2 R47, R43 ;  /* 0x0000002b002f7308 */ /* 0x0003620000000800 */
[----:B---3--:R-:W-:Y:S01]  /*4fe0*/  @!P4 FMUL R177, R177, R177 ;  /* 0x000000b1b1b1c220 */ /* 0x008fe20000400000 */
[----:B------:R-:W-:Y:S01]  /*4ff0*/  FSETP.GEU.AND P4, PT, R38, -126, PT ;  /* 0xc2fc00002600780b */ /* 0x000fe20003f8e000 */
[--C-:B--2---:R-:W-:Y:S01]  /*5000*/  FFMA R42, R54, UR5, -R179.reuse ;  /* 0x00000005362a7c23 */ /* 0x104fe200080008b3 */
[----:B------:R-:W-:-:S03]  /*5010*/  FFMA R179, R55, UR5, -R179 ;  /* 0x0000000537b37c23 */ /* 0x000fc600080008b3 */
[----:B------:R-:W-:Y:S01]  /*5020*/  @!P2 FMUL R26, R26, 0.5 ;  /* 0x3f0000001a1aa820 */ /* 0x000fe20000400000 */
[----:B------:R-:W2:Y:S01]  /*5030*/  MUFU.EX2 R50, R46 ;  /* 0x0000002e00327308 */ /* 0x000ea20000000800 */
[----:B----4-:R-:W-:Y:S01]  /*5040*/  @!P6 FMUL R176, R176, R176 ;  /* 0x000000b0b0b0e220 */ /* 0x010fe20000400000 */
[----:B------:R-:W-:Y:S01]  /*5050*/  FSETP.GEU.AND P6, PT, R39, -126, PT ;  /* 0xc2fc00002700780b */ /* 0x000fe20003fce000 */
[----:B-1----:R-:W-:-:S04]  /*5060*/  FADD R43, R37, R48 ;  /* 0x00000030252b7221 */ /* 0x002fc80000000000 */
[----:B------:R-:W-:Y:S01]  /*5070*/  @!P4 FMUL R38, R38, 0.5 ;  /* 0x3f0000002626c820 */ /* 0x000fe20000400000 */
[----:B------:R1:W3:Y:S01]  /*5080*/  MUFU.EX2 R51, R26 ;  /* 0x0000001a00337308 */ /* 0x0002e20000000800 */
[----:B-----5:R-:W-:Y:S01]  /*5090*/  @!P5 FMUL R47, R47, R47 ;  /* 0x0000002f2f2fd220 */ /* 0x020fe20000400000 */
[----:B------:R-:W-:-:S05]  /*50a0*/  FSETP.GEU.AND P5, PT, R42, -126, PT ;  /* 0xc2fc00002a00780b */ /* 0x000fca0003fae000 */
[----:B------:R-:W-:Y:S01]  /*50b0*/  @!P6 FMUL R39, R39, 0.5 ;  /* 0x3f0000002727e820 */ /* 0x000fe20000400000 */
[----:B------:R4:W5:Y:S01]  /*50c0*/  MUFU.EX2 R54, R38 ;  /* 0x0000002600367308 */ /* 0x0009620000000800 */
[----:B--2---:R-:W-:Y:S01]  /*50d0*/  @!P3 FMUL R50, R50, R50 ;  /* 0x000000323232b220 */ /* 0x004fe20000400000 */
[----:B------:R-:W-:Y:S01]  /*50e0*/  FSETP.GEU.AND P3, PT, R179, -126, PT ;  /* 0xc2fc0000b300780b */ /* 0x000fe20003f6e000 */
[----:B-1----:R-:W-:-:S04]  /*50f0*/  FADD R26, R33, R44 ;  /* 0x0000002c211a7221 */ /* 0x002fc80000000000 */
[----:B------:R-:W-:Y:S01]  /*5100*/  @!P5 FMUL R42, R42, 0.5 ;  /* 0x3f0000002a2ad820 */ /* 0x000fe20000400000 */
[----:B------:R1:W2:Y:S01]  /*5110*/  MUFU.EX2 R55, R39 ;  /* 0x0000002700377308 */ /* 0x0002a20000000800 */
[----:B---3--:R-:W-:Y:S01]  /*5120*/  @!P2 FMUL R51, R51, R51 ;  /* 0x000000333333a220 */ /* 0x008fe20000400000 */
[----:B------:R-:W-:Y:S01]  /*5130*/  FSETP.GEU.AND P2, PT, R20, -126, PT ;  /* 0xc2fc00001400780b */ /* 0x000fe20003f4e000 */
[----:B------:R-:W-:Y:S01]  /*5140*/  FADD R46, R21, R26 ;  /* 0x0000001a152e7221 */ /* 0x000fe20000000000 */
[----:B----4-:R-:W-:Y:S01]  /*5150*/  FADD R38, R29, R40 ;  /* 0x000000281d267221 */ /* 0x010fe20000000000 */
[----:B------:R-:W-:Y:S01]  /*5160*/  FADD R21, R24, R41 ;  /* 0x0000002918157221 */ /* 0x000fe20000000000 */
[----:B------:R-:W-:Y:S01]  /*5170*/  FADD R26, R14, R45 ;  /* 0x0000002d0e1a7221 */ /* 0x000fe20000000000 */
[----:B------:R-:W-:Y:S01]  /*5180*/  @!P3 FMUL R179, R179, 0.5 ;  /* 0x3f000000b3b3b820 */ /* 0x000fe20000400000 */
[----:B------:R3:W4:Y:S01]  /*5190*/  MUFU.EX2 R175, R42 ;  /* 0x0000002a00af7308 */ /* 0x0007220000000800 */
[----:B-----5:R-:W-:Y:S01]  /*51a0*/  @!P4 FMUL R54, R54, R54 ;  /* 0x000000363636c220 */ /* 0x020fe20000400000 */
[----:B------:R-:W-:Y:S01]  /*51b0*/  FSETP.GEU.AND P4, PT, R181, -126, PT ;  /* 0xc2fc0000b500780b */ /* 0x000fe20003f8e000 */
[----:B-1----:R-:W-:Y:S01]  /*51c0*/  FADD R39, R32, R53 ;  /* 0x0000003520277221 */ /* 0x002fe20000000000 */
[----:B------:R-:W-:Y:S01]  /*51d0*/  FADD R43, R38, R43 ;  /* 0x0000002b262b7221 */ /* 0x000fe20000000000 */
[----:B------:R-:W-:Y:S01]  /*51e0*/  FADD R38, R27, R176 ;  /* 0x000000b01b267221 */ /* 0x000fe20000000000 */
[----:B------:R-:W-:Y:S01]  /*51f0*/  FADD R183, R35, R54 ;  /* 0x0000003623b77221 */ /* 0x000fe20000000000 */
[----:B------:R-:W-:Y:S01]  /*5200*/  @!P2 FMUL R20, R20, 0.5 ;  /* 0x3f0000001414a820 */ /* 0x000fe20000400000 */
[----:B------:R1:W5:Y:S01]  /*5210*/  MUFU.EX2 R180, R179 ;  /* 0x000000b300b47308 */ /* 0x0003620000000800 */
[----:B---3--:R-:W-:Y:S01]  /*5220*/  FADD R42, R28, R49 ;  /* 0x000000311c2a7221 */ /* 0x008fe20000000000 */
[----:B--2---:R-:W-:Y:S01]  /*5230*/  @!P6 FMUL R55, R55, R55 ;  /* 0x000000373737e220 */ /* 0x004fe20000400000 */
[----:B------:R-:W-:Y:S01]  /*5240*/  FADD R26, R26, R39 ;  /* 0x000000271a1a7221 */ /* 0x000fe20000000000 */
[----:B------:R-:W-:Y:S01]  /*5250*/  FADD R39, R30, R47 ;  /* 0x0000002f1e277221 */ /* 0x000fe20000000000 */
[----:B------:R-:W-:Y:S01]  /*5260*/  FADD R21, R21, R42 ;  /* 0x0000002a15157221 */ /* 0x000fe20000000000 */
[----:B------:R-:W-:Y:S01]  /*5270*/  FADD R182, R178, R55 ;  /* 0x00000037b2b67221 */ /* 0x000fe20000000000 */
[----:B------:R-:W-:Y:S01]  /*5280*/  @!P4 FMUL R181, R181, 0.5 ;  /* 0x3f000000b5b5c820 */ /* 0x000fe20000400000 */
[----:B------:R-:W2:Y:S01]  /*5290*/  MUFU.EX2 R20, R20 ;  /* 0x0000001400147308 */ /* 0x000ea20000000800 */
[----:B----4-:R-:W-:Y:S01]  /*52a0*/  @!P5 FMUL R175, R175, R175 ;  /* 0x000000afafafd220 */ /* 0x010fe20000400000 */
[----:B-1----:R-:W-:Y:S01]  /*52b0*/  FADD R179, R34, R51 ;  /* 0x0000003322b37221 */ /* 0x002fe20000000000 */
[----:B------:R-:W-:Y:S01]  /*52c0*/  FADD R42, R31, R50 ;  /* 0x000000321f2a7221 */ /* 0x000fe20000000000 */
[----:B------:R-:W-:Y:S01]  /*52d0*/  FADD R46, R46, R43 ;  /* 0x0000002b2e2e7221 */ /* 0x000fe20000000000 */
[----:B------:R-:W-:Y:S01]  /*52e0*/  FADD R185, R52, R175 ;  /* 0x000000af34b97221 */ /* 0x000fe20000000000 */
[----:B------:R-:W-:Y:S01]  /*52f0*/  FADD R21, R21, R26 ;  /* 0x0000001a15157221 */ /* 0x000fe20000000000 */
[----:B------:R-:W-:Y:S01]  /*5300*/  FADD R39, R39, R182 ;  /* 0x000000b627277221 */ /* 0x000fe20000000000 */
[----:B------:R-:W1:Y:S01]  /*5310*/  MUFU.EX2 R181, R181 ;  /* 0x000000b500b57308 */ /* 0x000e620000000800 */
[----:B-----5:R-:W-:Y:S01]  /*5320*/  @!P3 FMUL R180, R180, R180 ;  /* 0x000000b4b4b4b220 */ /* 0x020fe20000400000 */
[----:B------:R-:W-:Y:S01]  /*5330*/  FADD R38, R38, R183 ;  /* 0x000000b726267221 */ /* 0x000fe20000000000 */
[----:B------:R-:W-:Y:S01]  /*5340*/  FADD R185, R42, R185 ;  /* 0x000000b92ab97221 */ /* 0x000fe20000000000 */
[----:B------:R-:W-:Y:S01]  /*5350*/  FADD R21, R21, R46 ;  /* 0x0000002e15157221 */ /* 0x000fe20000000000 */
[----:B------:R-:W-:Y:S01]  /*5360*/  FADD R184, R177, R180 ;  /* 0x000000b4b1b87221 */ /* 0x000fe20000000000 */
[----:B------:R-:W-:Y:S01]  /*5370*/  F2FP.BF16.F32.PACK_AB R24, R25, R24 ;  /* 0x000000181918723e */ /* 0x000fe200000010ff */
[----:B------:R-:W-:Y:S01]  /*5380*/  FADD R38, R38, R185 ;  /* 0x000000b926267221 */ /* 0x000fe20000000000 */
[----:B------:R-:W-:Y:S01]  /*5390*/  F2FP.BF16.F32.PACK_AB R25, R30, R27 ;  /* 0x0000001b1e19723e */ /* 0x000fe200000010ff */
[----:B------:R-:W-:Y:S01]  /*53a0*/  FADD R184, R179, R184 ;  /* 0x000000b8b3b87221 */ /* 0x000fe20000000000 */
[----:B--2---:R-:W-:Y:S01]  /*53b0*/  @!P2 FMUL R20, R20, R20 ;  /* 0x000000141414a220 */ /* 0x004fe20000400000 */
[----:B------:R-:W-:-:S02]  /*53c0*/  F2FP.BF16.F32.PACK_AB R26, R29, R14 ;  /* 0x0000000e1d1a723e */ /* 0x000fc400000010ff */
[----:B------:R-:W-:Y:S01]  /*53d0*/  FADD R39, R39, R184 ;  /* 0x000000b827277221 */ /* 0x000fe20000000000 */
[----:B------:R-:W-:Y:S01]  /*53e0*/  FFMA R3, R20, R3, R21 ;  /* 0x0000000314037223 */ /* 0x000fe20000000015 */
[----:B------:R-:W-:Y:S01]  /*53f0*/  SHF.L.U32 R21, R168, 0x1f, RZ ;  /* 0x0000001fa8157819 */ /* 0x000fe200000006ff */
[----:B------:R-:W-:Y:S01]  /*5400*/  FMUL R152, R152, R20 ;  /* 0x0000001498987220 */ /* 0x000fe20000400000 */
[----:B------:R-:W-:Y:S01]  /*5410*/  FADD R38, R38, R39 ;  /* 0x0000002726267221 */ /* 0x000fe20000000000 */
[----:B-1----:R-:W-:Y:S01]  /*5420*/  @!P4 FMUL R181, R181, R181 ;  /* 0x000000b5b5b5c220 */ /* 0x002fe20000400000 */
[----:B------:R1:W2:Y:S01]  /*5430*/  SYNCS.PHASECHK.TRANS64.TRYWAIT P2, [UR10+0x35400], R21 ;  /* 0x03540015ff0075a7 */ /* 0x0002a2000804014a */
[----:B------:R-:W-:Y:S01]  /*5440*/  F2FP.BF16.F32.PACK_AB R30, R37, R32 ;  /* 0x00000020251e723e */ /* 0x000fe200000010ff */
[----:B------:R-:W-:Y:S01]  /*5450*/  FMUL R153, R153, R20 ;  /* 0x0000001499997220 */ /* 0x000fe20000400000 */
[----:B------:R-:W-:Y:S01]  /*5460*/  FFMA R0, R181, R0, R38 ;  /* 0x00000000b5007223 */ /* 0x000fe20000000026 */
[----:B------:R-:W-:Y:S01]  /*5470*/  F2FP.BF16.F32.PACK_AB R27, R34, R31 ;  /* 0x0000001f221b723e */ /* 0x000fe200000010ff */
[----:B------:R-:W-:Y:S01]  /*5480*/  FMUL R156, R156, R20 ;  /* 0x000000149c9c7220 */ /* 0x000fe20000400000 */
[----:B------:R-:W-:Y:S01]  /*5490*/  F2FP.BF16.F32.PACK_AB R28, R33, R28 ;  /* 0x0000001c211c723e */ /* 0x000fe200000010ff */
[-C--:B------:R-:W-:Y:S01]  /*54a0*/  FMUL R157, R157, R20.reuse ;  /* 0x000000149d9d7220 */ /* 0x080fe20000400000 */
[----:B------:R-:W-:Y:S01]  /*54b0*/  F2FP.BF16.F32.PACK_AB R29, R178, R35 ;  /* 0x00000023b21d723e */ /* 0x000fe200000010ff */
[-C--:B------:R-:W-:Y:S01]  /*54c0*/  FMUL R160, R160, R20.reuse ;  /* 0x00000014a0a07220 */ /* 0x080fe20000400000 */
[----:B------:R-:W-:Y:S01]  /*54d0*/  F2FP.BF16.F32.PACK_AB R32, R36, R41 ;  /* 0x000000292420723e */ /* 0x000fe200000010ff */
[-C--:B------:R-:W-:Y:S01]  /*54e0*/  FMUL R161, R161, R20.reuse ;  /* 0x00000014a1a17220 */ /* 0x080fe20000400000 */
        /* <DEDUP_REMOVED lines=49> */
[----:B------:R-:W-:Y:S01]  /*5800*/  FMUL R69, R69, R20 ;  /* 0x0000001445457220 */ /* 0x000fe20000400000 */
        /* <DEDUP_REMOVED lines=56> */
[----:B------:R-:W-:-:S02]  /*5b90*/  F2FP.BF16.F32.PACK_AB R31, R177, R52 ;  /* 0x00000034b11f723e */ /* 0x000fc400000010ff */
[----:B------:R-:W-:Y:S02]  /*5ba0*/  F2FP.BF16.F32.PACK_AB R33, R47, R176 ;  /* 0x000000b02f21723e */ /* 0x000fe400000010ff */
[----:B------:R-:W-:Y:S02]  /*5bb0*/  F2FP.BF16.F32.PACK_AB R34, R40, R45 ;  /* 0x0000002d2822723e */ /* 0x000fe400000010ff */
[----:B------:R-:W-:Y:S02]  /*5bc0*/  F2FP.BF16.F32.PACK_AB R35, R51, R50 ;  /* 0x000000323323723e */ /* 0x000fe400000010ff */
[----:B------:R-:W-:Y:S02]  /*5bd0*/  F2FP.BF16.F32.PACK_AB R36, R44, R49 ;  /* 0x000000312c24723e */ /* 0x000fe400000010ff */
[----:B------:R-:W-:Y:S02]  /*5be0*/  F2FP.BF16.F32.PACK_AB R37, R55, R54 ;  /* 0x000000363725723e */ /* 0x000fe400000010ff */
[----:B------:R-:W-:Y:S01]  /*5bf0*/  F2FP.BF16.F32.PACK_AB R38, R48, R53 ;  /* 0x000000353026723e */ /* 0x000fe200000010ff */
[----:B-12---:R-:W-:Y:S06]  /*5c00*/  @!P0 BRA `(.L_x_29) ;  /* 0x0000000000048947 */ /* 0x006fec0003800000 */
[----:B------:R-:W-:Y:S01]  /*5c10*/  BPT.TRAP 0x1 ;  /* 0x000000040000795c */ /* 0x000fe20000300000 */
.L_x_29:
[----:B------:R-:W-:Y:S05]  /*5c20*/  @P2 BRA `(.L_x_30) ;  /* 0x0000000000082947 */ /* 0x000fea0003800000 */
[----:B------:R-:W1:Y:S02]  /*5c30*/  SYNCS.PHASECHK.TRANS64.TRYWAIT P2, [UR10+0x35400], R21 ;  /* 0x03540015ff0075a7 */ /* 0x000e64000804014a */
[----:B-1----:R-:W-:Y:S05]  /*5c40*/  @!P2 BRA `(.L_x_31) ;  /* 0x0000008c00a8a947 */ /* 0x002fea0003800000 */
.L_x_30:
[----:B------:R-:W-:Y:S01]  /*5c50*/  UIMAD UR10, UR6, 0x700, UR7 ;  /* 0x00000700060a78a4 */ /* 0x000fe2000f8e0207 */
[----:B------:R-:W-:Y:S01]  /*5c60*/  WARPGROUP.ARRIVE ;  /* 0x00000000000079c5 */ /* 0x000fe20000000000 */
[----:B------:R-:W-:Y:S01]  /*5c70*/  UMOV UR11, 0x80000020 ;  /* 0x80000020000b7882 */ /* 0x000fe20000000000 */
[----:B------:R-:W-:Y:S01]  /*5c80*/  UMOV UR15, 0x80000020 ;  /* 0x80000020000f7882 */ /* 0x000fe20000000000 */
[----:B------:R-:W-:Y:S01]  /*5c90*/  UIADD3 UR14, UR10, 0x100, URZ ;  /* 0x000001000a0e7890 */ /* 0x000fe2000fffe03f */
[----:B------:R-:W-:Y:S01]  /*5ca0*/  F2FP.BF16.F32.PACK_AB R39, R180, R175 ;  /* 0x000000afb427723e */ /* 0x000fe200000010ff */
[----:B------:R-:W-:Y:S02]  /*5cb0*/  UIADD3 UR22, UR10, 0x200, URZ ;  /* 0x000002000a167890 */ /* 0x000fe4000fffe03f */
[----:B------:R-:W-:Y:S02]  /*5cc0*/  UIADD3 UR18, UR10, 0x300, URZ ;  /* 0x000003000a127890 */ /* 0x000fe4000fffe03f */
[----:B------:R-:W-:Y:S01]  /*5cd0*/  HGMMA.64x32x16.F32.BF16 R152, R24, gdesc[UR8].tnspB, R152, gsb0 ;  /* 0x4060000818987df0 */ /* 0x000fe20008001898 */
[----:B------:R-:W-:-:S02]  /*5ce0*/  UIADD3 UR11, UR10, 0x400, URZ ;  /* 0x000004000a0b7890 */ /* 0x000fc4000fffe03f */
        /* <DEDUP_REMOVED lines=132> */
[----:B------:R-:W-:-:S03]  /*6530*/  UIADD3 UR14, UR10, 0x6c0, URZ ;  /* 0x000006c00a0e7890 */ /* 0x000fc6000fffe03f */
        /* <DEDUP_REMOVED lines=23> */
.L_x_32:
[----:B------:R-:W-:-:S04]  /*66b0*/  ULEA UR10, UR4, UR38, 0x3 ;  /* 0x00000026040a7291 */ /* 0x000fc8000f8e183f */
[----:B------:R-:W-:-:S04]  /*66c0*/  UIADD3 UR10, UR10, 0x35428, URZ ;  /* 0x000354280a0a7890 */ /* 0x000fc8000fffe03f */
[----:B------:R-:W-:-:S09]  /*66d0*/  UPRMT UR10, URZ, 0x654, UR10 ;  /* 0x000006543f0a7896 */ /* 0x000fd2000800000a */
[----:B------:R-:W-:Y:S01]  /*66e0*/  SYNCS.ARRIVE.TRANS64.RED.A1T0 RZ, [UR10], RZ ;  /* 0x000000ffffff79a7 */ /* 0x000fe2000810040a */
[----:B------:R-:W-:Y:S05]  /*66f0*/  @P1 BRA `(.L_x_33) ;  /* 0x0000000000041947 */ /* 0x000fea0003800000 */
[----:B------:R-:W-:Y:S01]  /*6700*/  BPT.TRAP 0x1 ;  /* 0x000000040000795c */ /* 0x000fe20000300000 */
.L_x_33:
[----:B------:R-:W-:-:S04]  /*6710*/  UIADD3 UR4, UR4, 0x1, URZ ;  /* 0x0000000104047890 */ /* 0x000fc8000fffe03f */
[----:B------:R-:W-:-:S04]  /*6720*/  UISETP.NE.AND UP0, UPT, UR4, 0x5, UPT ;  /* 0x000000050400788c */ /* 0x000fc8000bf05270 */
[----:B------:R-:W-:Y:S01]  /*6730*/  USEL UR10, UR4, URZ, UP0 ;  /* 0x0000003f040a7287 */ /* 0x000fe20008000000 */
[----:B------:R-:W-:Y:S11]  /*6740*/  @!P0 BRA `(.L_x_34) ;  /* 0x0000000000048947 */ /* 0x000ff60003800000 */
[----:B------:R-:W-:Y:S01]  /*6750*/  BPT.TRAP 0x1 ;  /* 0x000000040000795c */ /* 0x000fe20000300000 */
.L_x_34:
[----:B------:R-:W-:-:S04]  /*6760*/  ULEA UR4, UR10, UR38, 0x3 ;  /* 0x000000260a047291 */ /* 0x000fc8000f8e183f */
[----:B------:R-:W-:-:S04]  /*6770*/  UIADD3 UR4, UR4, 0x35428, URZ ;  /* 0x0003542804047890 */ /* 0x000fc8000fffe03f */
[----:B------:R-:W-:-:S09]  /*6780*/  UPRMT UR4, URZ, 0x654, UR4 ;  /* 0x000006543f047896 */ /* 0x000fd20008000004 */
[----:B------:R-:W-:Y:S01]  /*6790*/  SYNCS.ARRIVE.TRANS64.RED.A1T0 RZ, [UR4], RZ ;  /* 0x000000ffffff79a7 */ /* 0x000fe20008100404 */
[----:B------:R-:W-:Y:S05]  /*67a0*/  @P1 BRA `(.L_x_35) ;  /* 0x0000000000041947 */ /* 0x000fea0003800000 */
[----:B------:R-:W-:Y:S01]  /*67b0*/  BPT.TRAP 0x1 ;  /* 0x000000040000795c */ /* 0x000fe20000300000 */
.L_x_35:
[----:B------:R-:W-:Y:S01]  /*67c0*/  UIADD3 UR6, UR6, 0x1, URZ ;  /* 0x0000000106067890 */ /* 0x000fe2000fffe03f */
[----:B------:R-:W-:Y:S01]  /*67d0*/  ISETP.GT.AND P2, PT, R15, 0x1, PT ;  /* 0x000000010f00780c */ /* 0x000fe20003f44270 */
[----:B------:R-:W-:Y:S01]  /*67e0*/  UIADD3 UR4, UR10, 0x1, URZ ;  /* 0x000000010a047890 */ /* 0x000fe2000fffe03f */
[----:B------:R-:W-:Y:S01]  /*67f0*/  VIADD R13, R13, 0x40 ;  /* 0x000000400d0d7836 */ /* 0x000fe20000000000 */
[----:B------:R-:W-:Y:S01]  /*6800*/  UISETP.NE.AND UP1, UPT, UR6, 0x5, UPT ;  /* 0x000000050600788c */ /* 0x000fe2000bf25270 */
[----:B-1----:R-:W-:Y:S01]  /*6810*/  IADD3 R14, R15, -0x1, RZ ;  /* 0xffffffff0f0e7810 */ /* 0x002fe20007ffe0ff */
[----:B------:R-:W-:Y:S01]  /*6820*/  UISETP.NE.AND UP0, UPT, UR4, 0x5, UPT ;  /* 0x000000050400788c */ /* 0x000fe2000bf05270 */
[----:B------:R-:W-:Y:S01]  /*6830*/  MOV R175, R11 ;  /* 0x0000000b00af7202 */ /* 0x000fe20000000f00 */
[----:B------:R-:W-:Y:S01]  /*6840*/  USEL UR10, URZ, 0x1, UP1 ;  /* 0x000000013f0a7887 */ /* 0x000fe20008800000 */
[----:B------:R-:W-:Y:S01]  /*6850*/  MOV R21, R12 ;  /* 0x0000000c00157202 */ /* 0x000fe20000000f00 */
[----:B------:R-:W-:-:S02]  /*6860*/  USEL UR4, UR4, URZ, UP0 ;  /* 0x0000003f04047287 */ /* 0x000fc40008000000 */
[----:B------:R-:W-:Y:S02]  /*6870*/  USEL UR37, UR6, URZ, UP1 ;  /* 0x0000003f06257287 */ /* 0x000fe40008800000 */
[----:B------:R-:W-:Y:S01]  /*6880*/  LOP3.LUT R168, R168, UR10, RZ, 0x3c, !PT ;  /* 0x0000000aa8a87c12 */ /* 0x000fe2000f8e3cff */
[----:B------:R-:W-:Y:S09]  /*6890*/  @P2 BRA `(.L_x_36) ;  /* 0xffffffd4006c2947 */ /* 0x000ff2000383ffff */
.L_x_25:
[----:B------:R-:W-:-:S13]  /*68a0*/  ISETP.GE.AND P2, PT, R15, RZ, PT ;  /* 0x000000ff0f00720c */ /* 0x000fda0003f46270 */
[----:B------:R-:W-:Y:S05]  /*68b0*/  @!P2 BRA `(.L_x_37) ;  /* 0x0000002c00e8a947 */ /* 0x000fea0003800000 */
[----:B------:R-:W-:Y:S01]  /*68c0*/  IADD3 R14, R15, 0x1, RZ ;  /* 0x000000010f0e7810 */ /* 0x000fe20007ffe0ff */
[----:B------:R-:W-:Y:S01]  /*68d0*/  IMAD.MOV.U32 R15, RZ, RZ, R11 ;  /* 0x000000ffff0f7224 */ /* 0x000fe200078e000b */
[----:B------:R-:W-:Y:S01]  /*68e0*/  MOV R20, R12 ;  /* 0x0000000c00147202 */ /* 0x000fe20000000f00 */
[----:B------:R-:W-:-:S06]  /*68f0*/  ULDC UR5, c[0x0][0x604] ;  /* 0x0001810000057ab9 */ /* 0x000fcc0000000800 */
.L_x_48:
[----:B------:R-:W-:Y:S05]  /*6900*/  @!P0 BRA `(.L_x_38) ;  /* 0x0000000000048947 */ /* 0x000fea0003800000 */
[----:B------:R-:W-:Y:S01]  /*6910*/  BPT.TRAP 0x1 ;  /* 0x000000040000795c */ /* 0x000fe20000300000 */
.L_x_38:
[----:B------:R-:W-:Y:S01]  /*6920*/  ULEA UR6, UR37, UR38, 0x3 ;  /* 0x0000002625067291 */ /* 0x000fe2000f8e183f */
[----:B------:R-:W-:-:S08]  /*6930*/  SHF.L.U32 R11, R168, 0x1f, RZ ;  /* 0x0000001fa80b7819 */ /* 0x000fd000000006ff */
[----:B------:R-:W1:Y:S02]  /*6940*/  SYNCS.PHASECHK.TRANS64.TRYWAIT P2, [UR6+0x35400], R11 ;  /* 0x0354000bff0075a7 */ /* 0x000e640008040146 */
[----:B-1----:R-:W-:Y:S05]  /*6950*/  @!P2 BRA `(.L_x_39) ;  /* 0x00000080007ca947 */ /* 0x002fea0003800000 */
.L_x_137:
        /* <DEDUP_REMOVED lines=88> */
.L_x_40:
[----:B------:R-:W-:Y:S01]  /*6ee0*/  MOV R190, UR60 ;  /* 0x0000003c00be7c02 */ /* 0x000fe20008000f00 */
[C---:B-1----:R-:W-:Y:S01]  /*6ef0*/  VIADD R12, R13.reuse, 0x8 ;  /* 0x000000080d0c7836 */ /* 0x042fe20000000000 */
[C---:B------:R-:W-:Y:S01]  /*6f00*/  IADD3 R11, R13.reuse, 0x1, RZ ;  /* 0x000000010d0b7810 */ /* 0x040fe20007ffe0ff */
[C---:B------:R-:W-:Y:S01]  /*6f10*/  VIADD R179, R13.reuse, 0x19 ;  /* 0x000000190db37836 */ /* 0x040fe20000000000 */
[----:B------:R-:W-:Y:S01]  /*6f20*/  LEA R190, R190, R169, 0x6 ;  /* 0x000000a9bebe7211 */ /* 0x000fe200078e30ff */
[----:B------:R-:W-:Y:S01]  /*6f30*/  ULEA UR10, UR6, UR38, 0x3 ;  /* 0x00000026060a7291 */ /* 0x000fe2000f8e183f */
[----:B------:R-:W-:Y:S02]  /*6f40*/  IADD3 R175, R13, 0x9, RZ ;  /* 0x000000090daf7810 */ /* 0x000fe40007ffe0ff */
[C---:B------:R-:W-:Y:S02]  /*6f50*/  ISETP.GE.AND P2, PT, R190.reuse, R13, PT ;  /* 0x0000000dbe00720c */ /* 0x040fe40003f46270 */
[----:B------:R-:W-:-:S02]  /*6f60*/  ISETP.GE.AND P3, PT, R190, R11, PT ;  /* 0x0000000bbe00720c */ /* 0x000fc40003f66270 */
[----:B------:R-:W-:Y:S02]  /*6f70*/  FSEL R24, R24, -INF , P2 ;  /* 0xff80000018187808 */ /* 0x000fe40001000000 */
[----:B------:R-:W-:Y:S02]  /*6f80*/  ISETP.GE.AND P2, PT, R190, R12, PT ;  /* 0x0000000cbe00720c */ /* 0x000fe40003f46270 */
[----:B------:R-:W-:Y:S02]  /*6f90*/  FSEL R25, R25, -INF , P3 ;  /* 0xff80000019197808 */ /* 0x000fe40001800000 */
[----:B------:R-:W-:Y:S02]  /*6fa0*/  FMNMX R178, R24, R15, !PT ;  /* 0x0000000f18b27209 */ /* 0x000fe40007800000 */
[----:B------:R-:W-:Y:S02]  /*6fb0*/  IADD3 R176, R13, 0x10, RZ ;  /* 0x000000100db07810 */ /* 0x000fe40007ffe0ff */
[----:B------:R-:W-:-:S02]  /*6fc0*/  ISETP.GE.AND P3, PT, R190, R175, PT ;  /* 0x000000afbe00720c */ /* 0x000fc40003f66270 */
[----:B------:R-:W-:Y:S02]  /*6fd0*/  FSEL R28, R28, -INF , P2 ;  /* 0xff8000001c1c7808 */ /* 0x000fe40001000000 */
[----:B------:R-:W-:Y:S02]  /*6fe0*/  FMNMX R21, R25, R178, !PT ;  /* 0x000000b219157209 */ /* 0x000fe40007800000 */
[----:B------:R-:W-:Y:S02]  /*6ff0*/  IADD3 R177, R13, 0x11, RZ ;  /* 0x000000110db17810 */ /* 0x000fe40007ffe0ff */
[----:B------:R-:W-:Y:S02]  /*7000*/  ISETP.GE.AND P2, PT, R190, R176, PT ;  /* 0x000000b0be00720c */ /* 0x000fe40003f46270 */
[----:B------:R-:W-:Y:S02]  /*7010*/  FSEL R29, R29, -INF , P3 ;  /* 0xff8000001d1d7808 */ /* 0x000fe40001800000 */
[----:B------:R-:W-:-:S02]  /*7020*/  FMNMX R180, R28, R21, !PT ;  /* 0x000000151cb47209 */ /* 0x000fc40007800000 */
[----:B------:R-:W-:Y:S02]  /*7030*/  IADD3 R178, R13, 0x18, RZ ;  /* 0x000000180db27810 */ /* 0x000fe40007ffe0ff */
[----:B------:R-:W-:Y:S02]  /*7040*/  ISETP.GE.AND P3, PT, R190, R177, PT ;  /* 0x000000b1be00720c */ /* 0x000fe40003f66270 */
[----:B------:R-:W-:Y:S02]  /*7050*/  FSEL R32, R32, -INF , P2 ;  /* 0xff80000020207808 */ /* 0x000fe40001000000 */
[----:B------:R-:W-:Y:S02]  /*7060*/  FMNMX R21, R29, R180, !PT ;  /* 0x000000b41d157209 */ /* 0x000fe40007800000 */
[----:B------:R-:W-:Y:S02]  /*7070*/  ISETP.GE.AND P2, PT, R190, R178, PT ;  /* 0x000000b2be00720c */ /* 0x000fe40003f46270 */
[----:B------:R-:W-:-:S02]  /*7080*/  FSEL R33, R33, -INF , P3 ;  /* 0xff80000021217808 */ /* 0x000fc40001800000 */
[----:B------:R-:W-:Y:S02]  /*7090*/  FMNMX R182, R32, R21, !PT ;  /* 0x0000001520b67209 */ /* 0x000fe40007800000 */
[----:B------:R-:W-:Y:S02]  /*70a0*/  IADD3 R180, R13, 0x20, RZ ;  /* 0x000000200db47810 */ /* 0x000fe40007ffe0ff */
[----:B------:R-:W-:Y:S02]  /*70b0*/  ISETP.GE.AND P3, PT, R190, R179, PT ;  /* 0x000000b3be00720c */ /* 0x000fe40003f66270 */
[----:B------:R-:W-:Y:S02]  /*70c0*/  FSEL R36, R36, -INF , P2 ;  /* 0xff80000024247808 */ /* 0x000fe40001000000 */
[----:B------:R-:W-:Y:S02]  /*70d0*/  FMNMX R21, R33, R182, !PT ;  /* 0x000000b621157209 */ /* 0x000fe40007800000 */
[----:B------:R-:W-:-:S02]  /*70e0*/  IADD3 R181, R13, 0x21, RZ ;  /* 0x000000210db57810 */ /* 0x000fc40007ffe0ff */
[----:B------:R-:W-:Y:S02]  /*70f0*/  ISETP.GE.AND P2, PT, R190, R180, PT ;  /* 0x000000b4be00720c */ /* 0x000fe40003f46270 */
[----:B------:R-:W-:Y:S02]  /*7100*/  FSEL R37, R37, -INF , P3 ;  /* 0xff80000025257808 */ /* 0x000fe40001800000 */
[----:B------:R-:W-:Y:S02]  /*7110*/  FMNMX R184, R36, R21, !PT ;  /* 0x0000001524b87209 */ /* 0x000fe40007800000 */
[----:B------:R-:W-:Y:S02]  /*7120*/  IADD3 R182, R13, 0x28, RZ ;  /* 0x000000280db67810 */ /* 0x000fe40007ffe0ff */
[----:B------:R-:W-:Y:S02]  /*7130*/  ISETP.GE.AND P3, PT, R190, R181, PT ;  /* 0x000000b5be00720c */ /* 0x000fe40003f66270 */
[----:B------:R-:W-:-:S02]  /*7140*/  FSEL R40, R40, -INF , P2 ;  /* 0xff80000028287808 */ /* 0x000fc40001000000 */
[----:B------:R-:W-:Y:S01]  /*7150*/  FMNMX R21, R37, R184, !PT ;  /* 0x000000b825157209 */ /* 0x000fe20007800000 */
[C---:B------:R-:W-:Y:S01]  /*7160*/  VIADD R184, R13.reuse, 0x30 ;  /* 0x000000300db87836 */ /* 0x040fe20000000000 */
[----:B------:R-:W-:Y:S02]  /*7170*/  IADD3 R183, R13, 0x29, RZ ;  /* 0x000000290db77810 */ /* 0x000fe40007ffe0ff */
[----:B------:R-:W-:Y:S02]  /*7180*/  ISETP.GE.AND P2, PT, R190, R182, PT ;  /* 0x000000b6be00720c */ /* 0x000fe40003f46270 */
[----:B------:R-:W-:Y:S02]  /*7190*/  FSEL R41, R41, -INF , P3 ;  /* 0xff80000029297808 */ /* 0x000fe40001800000 */
[----:B------:R-:W-:Y:S02]  /*71a0*/  FMNMX R186, R40, R21, !PT ;  /* 0x0000001528ba7209 */ /* 0x000fe40007800000 */
        /* <DEDUP_REMOVED lines=11> */
[----:B------:R-:W-:Y:S02]  /*7260*/  IADD3 R187, R13, 0x39, RZ ;  /* 0x000000390dbb7810 */ /* 0x000fe40007ffe0ff */
[----:B------:R-:W-:-:S02]  /*7270*/  ISETP.GE.AND P2, PT, R190, R186, PT ;  /* 0x000000babe00720c */ /* 0x000fc40003f46270 */
[----:B------:R-:W-:Y:S02]  /*7280*/  FSEL R49, R49, -INF , P3 ;  /* 0xff80000031317808 */ /* 0x000fe40001800000 */
[----:B------:R-:W-:Y:S02]  /*7290*/  FMNMX R188, R48, R21, !PT ;  /* 0x0000001530bc7209 */ /* 0x000fe40007800000 */
[----:B------:R-:W-:Y:S02]  /*72a0*/  ISETP.GE.AND P3, PT, R190, R187, PT ;  /* 0x000000bbbe00720c */ /* 0x000fe40003f66270 */
[----:B------:R-:W-:Y:S02]  /*72b0*/  FSEL R52, R52, -INF , P2 ;  /* 0xff80000034347808 */ /* 0x000fe40001000000 */
[----:B------:R-:W-:Y:S02]  /*72c0*/  FMNMX R21, R49, R188, !PT ;  /* 0x000000bc31157209 */ /* 0x000fe40007800000 */
[----:B------:R-:W-:-:S02]  /*72d0*/  FSEL R53, R53, -INF , P3 ;  /* 0xff80000035357808 */ /* 0x000fc40001800000 */
[----:B------:R-:W-:Y:S02]  /*72e0*/  FMNMX R188, R52, R21, !PT ;  /* 0x0000001534bc7209 */ /* 0x000fe40007800000 */
[----:B------:R-:W-:Y:S02]  /*72f0*/  IADD3 R192, R190, 0x8, RZ ;  /* 0x00000008bec07810 */ /* 0x000fe40007ffe0ff */
[----:B------:R-:W-:Y:S02]  /*7300*/  FMNMX R188, R53, R188, !PT ;  /* 0x000000bc35bc7209 */ /* 0x000fe40007800000 */
[C---:B------:R-:W-:Y:S02]  /*7310*/  ISETP.GE.AND P2, PT, R192.reuse, R13, PT ;  /* 0x0000000dc000720c */ /* 0x040fe40003f46270 */
[C---:B------:R-:W-:Y:S01]  /*7320*/  ISETP.GE.AND P3, PT, R192.reuse, R11, PT ;  /* 0x0000000bc000720c */ /* 0x040fe20003f66270 */
[----:B------:R-:W1:Y:S01]  /*7330*/  SHFL.BFLY PT, R21, R188, 0x1, 0x1f ;  /* 0x0c201f00bc157f89 */ /* 0x000e6200000e0000 */
[----:B------:R-:W-:-:S02]  /*7340*/  ISETP.GE.AND P4, PT, R192, R177, PT ;  /* 0x000000b1c000720c */ /* 0x000fc40003f86270 */
[----:B------:R-:W-:Y:S02]  /*7350*/  FSEL R27, R27, -INF , P3 ;  /* 0xff8000001b1b7808 */ /* 0x000fe40001800000 */
[C---:B------:R-:W-:Y:S02]  /*7360*/  ISETP.GE.AND P3, PT, R192.reuse, R175, PT ;  /* 0x000000afc000720c */ /* 0x040fe40003f66270 */
[----:B------:R-:W-:Y:S02]  /*7370*/  FSEL R35, R35, -INF , P4 ;  /* 0xff80000023237808 */ /* 0x000fe40002000000 */
[----:B------:R-:W-:Y:S02]  /*7380*/  FSEL R31, R31, -INF , P3 ;  /* 0xff8000001f1f7808 */ /* 0x000fe40001800000 */
[C---:B------:R-:W-:Y:S02]  /*7390*/  ISETP.GE.AND P3, PT, R192.reuse, R178, PT ;  /* 0x000000b2c000720c */ /* 0x040fe40003f66270 */
[----:B------:R-:W-:-:S02]  /*73a0*/  ISETP.GE.AND P4, PT, R192, R180, PT ;  /* 0x000000b4c000720c */ /* 0x000fc40003f86270 */
[----:B------:R-:W-:Y:S02]  /*73b0*/  FSEL R38, R38, -INF , P3 ;  /* 0xff80000026267808 */ /* 0x000fe40001800000 */
[----:B------:R-:W-:Y:S02]  /*73c0*/  ISETP.GE.AND P3, PT, R192, R181, PT ;  /* 0x000000b5c000720c */ /* 0x000fe40003f66270 */
[----:B------:R-:W-:Y:S02]  /*73d0*/  FSEL R42, R42, -INF , P4 ;  /* 0xff8000002a2a7808 */ /* 0x000fe40002000000 */
[----:B------:R-:W-:Y:S02]  /*73e0*/  FSEL R43, R43, -INF , P3 ;  /* 0xff8000002b2b7808 */ /* 0x000fe40001800000 */
[----:B------:R-:W-:Y:S02]  /*73f0*/  ISETP.GE.AND P3, PT, R192, R185, PT ;  /* 0x000000b9c000720c */ /* 0x000fe40003f66270 */
[----:B-1----:R-:W-:-:S02]  /*7400*/  FMNMX R189, R188, R21, !PT ;  /* 0x00000015bcbd7209 */ /* 0x002fc40007800000 */
[----:B------:R-:W-:Y:S02]  /*7410*/  FSEL R21, R26, -INF , P2 ;  /* 0xff8000001a157808 */ /* 0x000fe40001000000 */
[----:B------:R-:W-:Y:S01]  /*7420*/  ISETP.GE.AND P2, PT, R192, R12, PT ;  /* 0x0000000cc000720c */ /* 0x000fe20003f46270 */
[----:B------:R-:W1:Y:S01]  /*7430*/  SHFL.BFLY PT, R190, R189, 0x2, 0x1f ;  /* 0x0c401f00bdbe7f89 */ /* 0x000e6200000e0000 */
[----:B------:R-:W-:Y:S02]  /*7440*/  FMNMX R12, R21, R20, !PT ;  /* 0x00000014150c7209 */ /* 0x000fe40007800000 */
[----:B------:R-:W-:Y:S02]  /*7450*/  FSEL R30, R30, -INF , P2 ;  /* 0xff8000001e1e7808 */ /* 0x000fe40001000000 */
[----:B------:R-:W-:Y:S02]  /*7460*/  FMNMX R11, R27, R12, !PT ;  /* 0x0000000c1b0b7209 */ /* 0x000fe40007800000 */
[----:B------:R-:W-:-:S02]  /*7470*/  ISETP.GE.AND P2, PT, R192, R176, PT ;  /* 0x000000b0c000720c */ /* 0x000fc40003f46270 */
[----:B------:R-:W-:Y:S02]  /*7480*/  FMNMX R12, R30, R11, !PT ;  /* 0x0000000b1e0c7209 */ /* 0x000fe40007800000 */
[----:B------:R-:W-:Y:S02]  /*7490*/  FSEL R34, R34, -INF , P2 ;  /* 0xff80000022227808 */ /* 0x000fe40001000000 */
[----:B------:R-:W-:Y:S02]  /*74a0*/  FMNMX R175, R31, R12, !PT ;  /* 0x0000000c1faf7209 */ /* 0x000fe40007800000 */
[----:B------:R-:W-:Y:S02]  /*74b0*/  ISETP.GE.AND P2, PT, R192, R179, PT ;  /* 0x000000b3c000720c */ /* 0x000fe40003f46270 */
[----:B------:R-:W-:Y:S02]  /*74c0*/  FMNMX R12, R34, R175, !PT ;  /* 0x000000af220c7209 */ /* 0x000fe40007800000 */
[----:B------:R-:W-:-:S02]  /*74d0*/  FSEL R39, R39, -INF , P2 ;  /* 0xff80000027277808 */ /* 0x000fc40001000000 */
[----:B------:R-:W-:Y:S02]  /*74e0*/  FMNMX R175, R35, R12, !PT ;  /* 0x0000000c23af7209 */ /* 0x000fe40007800000 */
[----:B------:R-:W-:Y:S02]  /*74f0*/  ISETP.GE.AND P2, PT, R192, R183, PT ;  /* 0x000000b7c000720c */ /* 0x000fe40003f46270 */
[----:B-1----:R-:W-:Y:S02]  /*7500*/  FMNMX R11, R189, R190, !PT ;  /* 0x000000bebd0b7209 */ /* 0x002fe40007800000 */
[----:B------:R-:W-:Y:S02]  /*7510*/  FMNMX R12, R38, R175, !PT ;  /* 0x000000af260c7209 */ /* 0x000fe40007800000 */
[----:B------:R-:W-:Y:S02]  /*7520*/  FSETP.NEU.AND P5, PT, R11, -INF , PT ;  /* 0xff8000000b00780b */ /* 0x000fe40003fad000 */
[----:B------:R-:W-:-:S02]  /*7530*/  FMNMX R177, R39, R12, !PT ;  /* 0x0000000c27b17209 */ /* 0x000fc40007800000 */
[----:B------:R-:W-:Y:S02]  /*7540*/  FSEL R26, R11, RZ, P5 ;  /* 0x000000ff0b1a7208 */ /* 0x000fe40002800000 */
[----:B------:R-:W-:Y:S02]  /*7550*/  FSEL R47, R47, -INF , P2 ;  /* 0xff8000002f2f7808 */ /* 0x000fe40001000000 */
[----:B------:R-:W-:Y:S01]  /*7560*/  ISETP.GE.AND P5, PT, R192, R182, PT ;  /* 0x000000b6c000720c */ /* 0x000fe20003fa6270 */
[----:B------:R-:W-:Y:S01]  /*7570*/  FMUL R175, R26, UR5 ;  /* 0x000000051aaf7c20 */ /* 0x000fe20008400000 */
[----:B------:R-:W-:Y:S01]  /*7580*/  FMNMX R12, R42, R177, !PT ;  /* 0x000000b12a0c7209 */ /* 0x000fe20007800000 */
[----:B------:R-:W-:Y:S01]  /*7590*/  FADD R26, -R26, R15 ;  /* 0x0000000f1a1a7221 */ /* 0x000fe20000000100 */
[----:B------:R-:W-:Y:S01]  /*75a0*/  FSEL R46, R46, -INF , P5 ;  /* 0xff8000002e2e7808 */ /* 0x000fe20002800000 */
[--C-:B------:R-:W-:Y:S01]  /*75b0*/  FFMA R25, R25, UR5, -R175.reuse ;  /* 0x0000000519197c23 */ /* 0x100fe200080008af */
[--C-:B------:R-:W-:Y:S01]  /*75c0*/  FFMA R24, R24, UR5, -R175.reuse ;  /* 0x0000000518187c23 */ /* 0x100fe200080008af */
[----:B------:R-:W-:Y:S01]  /*75d0*/  FMNMX R177, R43, R12, !PT ;  /* 0x0000000c2bb17209 */ /* 0x000fe20007800000 */
[--C-:B------:R-:W-:Y:S01]  /*75e0*/  FFMA R28, R28, UR5, -R175.reuse ;  /* 0x000000051c1c7c23 */ /* 0x100fe200080008af */
[----:B------:R-:W-:Y:S01]  /*75f0*/  ISETP.GE.AND P4, PT, R192, R184, PT ;  /* 0x000000b8c000720c */ /* 0x000fe20003f86270 */
[--C-:B------:R-:W-:Y:S01]  /*7600*/  FFMA R32, R32, UR5, -R175.reuse ;  /* 0x0000000520207c23 */ /* 0x100fe200080008af */
[----:B------:R-:W-:Y:S01]  /*7610*/  FSETP.GEU.AND P2, PT, R25, -126, PT ;  /* 0xc2fc00001900780b */ /* 0x000fe20003f4e000 */
[--C-:B------:R-:W-:Y:S01]  /*7620*/  FFMA R29, R29, UR5, -R175.reuse ;  /* 0x000000051d1d7c23 */ /* 0x100fe200080008af */
[----:B------:R-:W-:Y:S01]  /*7630*/  FSETP.GEU.AND P6, PT, R24, -126, PT ;  /* 0xc2fc00001800780b */ /* 0x000fe20003fce000 */
[--C-:B------:R-:W-:Y:S01]  /*7640*/  FFMA R36, R36, UR5, -R175.reuse ;  /* 0x0000000524247c23 */ /* 0x100fe200080008af */
[----:B------:R-:W-:Y:S01]  /*7650*/  FMNMX R12, R46, R177, !PT ;  /* 0x000000b12e0c7209 */ /* 0x000fe20007800000 */
[--C-:B------:R-:W-:Y:S01]  /*7660*/  FFMA R33, R33, UR5, -R175.reuse ;  /* 0x0000000521217c23 */ /* 0x100fe200080008af */
[----:B------:R-:W-:Y:S01]  /*7670*/  FSEL R51, R51, -INF , P3 ;  /* 0xff80000033337808 */ /* 0x000fe20001800000 */
[----:B------:R-:W-:Y:S01]  /*7680*/  FFMA R37, R37, UR5, -R175 ;  /* 0x0000000525257c23 */ /* 0x000fe200080008af */
[----:B------:R-:W-:Y:S01]  /*7690*/  FSETP.GEU.AND P3, PT, R28, -126, PT ;  /* 0xc2fc00001c00780b */ /* 0x000fe20003f6e000 */
[----:B------:R-:W-:Y:S01]  /*76a0*/  FMUL R26, R26, UR5 ;  /* 0x000000051a1a7c20 */ /* 0x000fe20008400000 */
[----:B------:R-:W-:-:S02]  /*76b0*/  ISETP.GE.AND P5, PT, R192, R186, PT ;  /* 0x000000bac000720c */ /* 0x000fc40003fa6270 */
[----:B------:R-:W-:Y:S01]  /*76c0*/  FSEL R50, R50, -INF , P4 ;  /* 0xff80000032327808 */ /* 0x000fe20002000000 */
[----:B------:R-:W-:Y:S01]  /*76d0*/  @!P2 FMUL R25, R25, 0.5 ;  /* 0x3f0000001919a820 */ /* 0x000fe20000400000 */
[----:B------:R-:W-:Y:S01]  /*76e0*/  ISETP.GE.AND P4, PT, R192, R187, PT ;  /* 0x000000bbc000720c */ /* 0x000fe20003f86270 */
[----:B------:R-:W-:Y:S01]  /*76f0*/  @!P6 FMUL R24, R24, 0.5 ;  /* 0x3f0000001818e820 */ /* 0x000fe20000400000 */
[----:B------:R-:W-:Y:S02]  /*7700*/  FMNMX R177, R47, R12, !PT ;  /* 0x0000000c2fb17209 */ /* 0x000fe40007800000 */
[----:B------:R-:W-:Y:S01]  /*7710*/  FSEL R54, R54, -INF , P5 ;  /* 0xff80000036367808 */ /* 0x000fe20002800000 */
[----:B------:R-:W1:Y:S01]  /*7720*/  MUFU.EX2 R25, R25 ;  /* 0x0000001900197308 */ /* 0x000e620000000800 */
[----:B------:R-:W-:Y:S01]  /*7730*/  FMNMX R12, R50, R177, !PT ;  /* 0x000000b1320c7209 */ /* 0x000fe20007800000 */
[----:B------:R-:W-:Y:S01]  /*7740*/  @!P3 FMUL R28, R28, 0.5 ;  /* 0x3f0000001c1cb820 */ /* 0x000fe20000400000 */
[----:B------:R-:W-:-:S02]  /*7750*/  FSEL R55, R55, -INF , P4 ;  /* 0xff80000037377808 */ /* 0x000fc40002000000 */
[----:B------:R-:W-:Y:S02]  /*7760*/  FSETP.GEU.AND P5, PT, R32, -126, PT ;  /* 0xc2fc00002000780b */ /* 0x000fe40003fae000 */
[----:B------:R-:W-:Y:S01]  /*7770*/  FSETP.GEU.AND P4, PT, R29, -126, PT ;  /* 0xc2fc00001d00780b */ /* 0x000fe20003f8e000 */
[----:B------:R-:W2:Y:S01]  /*7780*/  MUFU.EX2 R24, R24 ;  /* 0x0000001800187308 */ /* 0x000ea20000000800 */
[----:B------:R-:W-:-:S04]  /*7790*/  FMNMX R177, R51, R12, !PT ;  /* 0x0000000c33b17209 */ /* 0x000fc80007800000 */
[----:B------:R-:W-:-:S03]  /*77a0*/  FMNMX R12, R54, R177, !PT ;  /* 0x000000b1360c7209 */ /* 0x000fc60007800000 */
[----:B------:R-:W3:Y:S01]  /*77b0*/  MUFU.EX2 R28, R28 ;  /* 0x0000001c001c7308 */ /* 0x000ee20000000800 */
[----:B------:R-:W-:Y:S01]  /*77c0*/  FMNMX R176, R55, R12, !PT ;  /* 0x0000000c37b07209 */ /* 0x000fe20007800000 */
[----:B------:R-:W-:Y:S01]  /*77d0*/  @!P5 FMUL R32, R32, 0.5 ;  /* 0x3f0000002020d820 */ /* 0x000fe20000400000 */
[----:B-1----:R-:W-:Y:S01]  /*77e0*/  @!P2 FMUL R25, R25, R25 ;  /* 0x000000191919a220 */ /* 0x002fe20000400000 */
[----:B------:R-:W-:Y:S01]  /*77f0*/  @!P4 FMUL R29, R29, 0.5 ;  /* 0x3f0000001d1dc820 */ /* 0x000fe20000400000 */
[----:B------:R-:W-:Y:S01]  /*7800*/  FSETP.GEU.AND P2, PT, R36, -126, PT ;  /* 0xc2fc00002400780b */ /* 0x000fe20003f4e000 */
[----:B------:R-:W1:Y:S01]  /*7810*/  SHFL.BFLY PT, R177, R176, 0x1, 0x1f ;  /* 0x0c201f00b0b17f89 */ /* 0x000e6200000e0000 */
[--C-:B------:R-:W-:Y:S01]  /*7820*/  FFMA R12, R40, UR5, -R175.reuse ;  /* 0x00000005280c7c23 */ /* 0x100fe200080008af */
[----:B------:R-:W4:Y:S01]  /*7830*/  MUFU.EX2 R32, R32 ;  /* 0x0000002000207308 */ /* 0x000f220000000800 */
[----:B--2---:R-:W-:Y:S01]  /*7840*/  @!P6 FMUL R24, R24, R24 ;  /* 0x000000181818e220 */ /* 0x004fe20000400000 */
[----:B------:R-:W-:Y:S01]  /*7850*/  FSETP.GEU.AND P6, PT, R33, -126, PT ;  /* 0xc2fc00002100780b */ /* 0x000fe20003fce000 */
[----:B------:R-:W-:-:S05]  /*7860*/  FFMA R40, R41, UR5, -R175 ;  /* 0x0000000529287c23 */ /* 0x000fca00080008af */
[----:B------:R-:W2:Y:S01]  /*7870*/  MUFU.EX2 R29, R29 ;  /* 0x0000001d001d7308 */ /* 0x000ea20000000800 */
[----:B---3--:R-:W-:Y:S01]  /*7880*/  @!P3 FMUL R28, R28, R28 ;  /* 0x0000001c1c1cb220 */ /* 0x008fe20000400000 */
[----:B------:R-:W-:Y:S01]  /*7890*/  FSETP.GEU.AND P3, PT, R37, -126, PT ;  /* 0xc2fc00002500780b */ /* 0x000fe20003f6e000 */
[----:B------:R-:W-:-:S04]  /*78a0*/  @!P2 FMUL R36, R36, 0.5 ;  /* 0x3f0000002424a820 */ /* 0x000fc80000400000 */
[----:B------:R-:W-:Y:S01]  /*78b0*/  @!P6 FMUL R33, R33, 0.5 ;  /* 0x3f0000002121e820 */ /* 0x000fe20000400000 */
[----:B----4-:R-:W-:Y:S01]  /*78c0*/  @!P5 FMUL R32, R32, R32 ;  /* 0x000000202020d220 */ /* 0x010fe20000400000 */
[----:B------:R-:W3:Y:S01]  /*78d0*/  MUFU.EX2 R36, R36 ;  /* 0x0000002400247308 */ /* 0x000ee20000000800 */
[----:B------:R-:W-:Y:S02]  /*78e0*/  FSETP.GEU.AND P5, PT, R40, -126, PT ;  /* 0xc2fc00002800780b */ /* 0x000fe40003fae000 */
[----:B-1----:R-:W-:-:S03]  /*78f0*/  FMNMX R178, R176, R177, !PT ;  /* 0x000000b1b0b27209 */ /* 0x002fc60007800000 */
[----:B------:R-:W-:Y:S01]  /*7900*/  @!P3 FMUL R37, R37, 0.5 ;  /* 0x3f0000002525b820 */ /* 0x000fe20000400000 */
[--C-:B------:R-:W-:Y:S01]  /*7910*/  FFMA R176, R44, UR5, -R175.reuse ;  /* 0x000000052cb07c23 */ /* 0x100fe200080008af */
[----:B--2---:R-:W-:Y:S01]  /*7920*/  @!P4 FMUL R29, R29, R29 ;  /* 0x0000001d1d1dc220 */ /* 0x004fe20000400000 */
[----:B------:R-:W-:Y:S01]  /*7930*/  FSETP.GEU.AND P4, PT, R12, -126, PT ;  /* 0xc2fc00000c00780b */ /* 0x000fe20003f8e000 */
[----:B------:R-:W1:Y:S01]  /*7940*/  MUFU.EX2 R33, R33 ;  /* 0x0000002100217308 */ /* 0x000e620000000800 */
[----:B------:R-:W2:Y:S01]  /*7950*/  SHFL.BFLY PT, R179, R178, 0x2, 0x1f ;  /* 0x0c401f00b2b37f89 */ /* 0x000ea200000e0000 */
[--C-:B------:R-:W-:Y:S01]  /*7960*/  FFMA R44, R45, UR5, -R175.reuse ;  /* 0x000000052d2c7c23 */ /* 0x100fe200080008af */
[--C-:B------:R-:W-:Y:S01]  /*7970*/  FFMA R177, R48, UR5, -R175.reuse ;  /* 0x0000000530b17c23 */ /* 0x100fe200080008af */
[----:B------:R-:W-:Y:S01]  /*7980*/  FFMA R48, R49, UR5, -R175 ;  /* 0x0000000531307c23 */ /* 0x000fe200080008af */
[----:B------:R-:W-:-:S03]  /*7990*/  @!P5 FMUL R40, R40, 0.5 ;  /* 0x3f0000002828d820 */ /* 0x000fc60000400000 */
[----:B------:R-:W4:Y:S01]  /*79a0*/  MUFU.EX2 R37, R37 ;  /* 0x0000002500257308 */ /* 0x000f220000000800 */
[----:B---3--:R-:W-:Y:S01]  /*79b0*/  @!P2 FMUL R36, R36, R36 ;  /* 0x000000242424a220 */ /* 0x008fe20000400000 */
[----:B------:R-:W-:Y:S02]  /*79c0*/  FSETP.GEU.AND P2, PT, R44, -126, PT ;  /* 0xc2fc00002c00780b */ /* 0x000fe40003f4e000 */
[----:B------:R-:W-:-:S04]  /*79d0*/  @!P4 FMUL R12, R12, 0.5 ;  /* 0x3f0000000c0cc820 */ /* 0x000fc80000400000 */
[----:B------:R2:W3:Y:S01]  /*79e0*/  MUFU.EX2 R41, R12 ;  /* 0x0000000c00297308 */ /* 0x0004e20000000800 */
[----:B-1----:R-:W-:Y:S01]  /*79f0*/  @!P6 FMUL R33, R33, R33 ;  /* 0x000000212121e220 */ /* 0x002fe20000400000 */
[----:B------:R-:W-:-:S05]  /*7a00*/  FSETP.GEU.AND P6, PT, R176, -126, PT ;  /* 0xc2fc0000b000780b */ /* 0x000fca0003fce000 */
[----:B------:R-:W-:Y:S01]  /*7a10*/  @!P2 FMUL R44, R44, 0.5 ;  /* 0x3f0000002c2ca820 */ /* 0x000fe20000400000 */
[----:B------:R-:W1:Y:S01]  /*7a20*/  MUFU.EX2 R40, R40 ;  /* 0x0000002800287308 */ /* 0x000e620000000800 */
[----:B----4-:R-:W-:Y:S01]  /*7a30*/  @!P3 FMUL R37, R37, R37 ;  /* 0x000000252525b220 */ /* 0x010fe20000400000 */
[----:B------:R-:W-:Y:S02]  /*7a40*/  FSETP.GEU.AND P3, PT, R177, -126, PT ;  /* 0xc2fc0000b100780b */ /* 0x000fe40003f6e000 */
[----:B--2---:R-:W-:Y:S01]  /*7a50*/  FMNMX R12, R178, R179, !PT ;  /* 0x000000b3b20c7209 */ /* 0x004fe20007800000 */
[--C-:B------:R-:W-:Y:S01]  /*7a60*/  FFMA R178, R52, UR5, -R175.reuse ;  /* 0x0000000534b27c23 */ /* 0x100fe200080008af */
[----:B------:R-:W-:Y:S01]  /*7a70*/  FFMA R52, R53, UR5, -R175 ;  /* 0x0000000535347c23 */ /* 0x000fe200080008af */
[----:B------:R-:W-:Y:S01]  /*7a80*/  @!P6 FMUL R176, R176, 0.5 ;  /* 0x3f000000b0b0e820 */ /* 0x000fe20000400000 */
[----:B------:R-:W2:Y:S01]  /*7a90*/  MUFU.EX2 R44, R44 ;  /* 0x0000002c002c7308 */ /* 0x000ea20000000800 */
[----:B---3--:R-:W-:Y:S01]  /*7aa0*/  @!P4 FMUL R41, R41, R41 ;  /* 0x000000292929c220 */ /* 0x008fe20000400000 */
[----:B------:R-:W-:-:S05]  /*7ab0*/  FSETP.GEU.AND P4, PT, R48, -126, PT ;  /* 0xc2fc00003000780b */ /* 0x000fca0003f8e000 */
[----:B------:R-:W-:Y:S01]  /*7ac0*/  @!P3 FMUL R177, R177, 0.5 ;  /* 0x3f000000b1b1b820 */ /* 0x000fe20000400000 */
[----:B------:R-:W3:Y:S01]  /*7ad0*/  MUFU.EX2 R45, R176 ;  /* 0x000000b0002d7308 */ /* 0x000ee20000000800 */
[----:B-1----:R-:W-:Y:S01]  /*7ae0*/  @!P5 FMUL R40, R40, R40 ;  /* 0x000000282828d220 */ /* 0x002fe20000400000 */
[----:B------:R-:W-:-:S03]  /*7af0*/  FSETP.NEU.AND P5, PT, R12, -INF , PT ;  /* 0xff8000000c00780b */ /* 0x000fc60003fad000 */
[----:B------:R-:W-:Y:S01]  /*7b00*/  FADD R15, R25, R40 ;  /* 0x00000028190f7221 */ /* 0x000fe20000000000 */
[----:B------:R-:W-:Y:S01]  /*7b10*/  FSEL R179, R12, RZ, P5 ;  /* 0x000000ff0cb37208 */ /* 0x000fe20002800000 */
[----:B------:R-:W-:Y:S01]  /*7b20*/  @!P4 FMUL R48, R48, 0.5 ;  /* 0x3f0000003030c820 */ /* 0x000fe20000400000 */
[----:B------:R-:W1:Y:S01]  /*7b30*/  MUFU.EX2 R49, R177 ;  /* 0x000000b100317308 */ /* 0x000e620000000800 */
[----:B--2---:R-:W-:Y:S01]  /*7b40*/  @!P2 FMUL R44, R44, R44 ;  /* 0x0000002c2c2ca220 */ /* 0x004fe20000400000 */
[----:B------:R-:W-:Y:S01]  /*7b50*/  FSETP.GEU.AND P5, PT, R178, -126, PT ;  /* 0xc2fc0000b200780b */ /* 0x000fe20003fae000 */
[C---:B------:R-:W-:Y:S01]  /*7b60*/  FMUL R182, R179.reuse, UR5 ;  /* 0x00000005b3b67c20 */ /* 0x040fe20008400000 */
[----:B------:R-:W-:-:S03]  /*7b70*/  FADD R179, -R179, R20 ;  /* 0x00000014b3b37221 */ /* 0x000fc60000000100 */
[--C-:B------:R-:W-:Y:S01]  /*7b80*/  FFMA R53, R21, UR5, -R182.reuse ;  /* 0x0000000515357c23 */ /* 0x100fe200080008b6 */
[----:B------:R-:W2:Y:S01]  /*7b90*/  MUFU.EX2 R48, R48 ;  /* 0x0000003000307308 */ /* 0x000ea20000000800 */
[----:B---3--:R-:W-:Y:S01]  /*7ba0*/  @!P6 FMUL R45, R45, R45 ;  /* 0x0000002d2d2de220 */ /* 0x008fe20000400000 */
[----:B------:R-:W-:Y:S01]  /*7bb0*/  FSETP.GEU.AND P6, PT, R52, -126, PT ;  /* 0xc2fc00003400780b */ /* 0x000fe20003fce000 */
        /* <DEDUP_REMOVED lines=8> */
[----:B------:R1:W3:Y:S01]  /*7c40*/  MUFU.EX2 R21, R178 ;  /* 0x000000b200157308 */ /* 0x0002e20000000800 */
[--C-:B------:R-:W-:Y:S01]  /*7c50*/  FFMA R38, R38, UR5, -R182.reuse ;  /* 0x0000000526267c23 */ /* 0x100fe200080008b6 */
[--C-:B------:R-:W-:Y:S01]  /*7c60*/  FFMA R43, R43, UR5, -R182.reuse ;  /* 0x000000052b2b7c23 */ /* 0x100fe200080008b6 */
[--C-:B------:R-:W-:Y:S01]  /*7c70*/  FFMA R47, R47, UR5, -R182.reuse ;  /* 0x000000052f2f7c23 */ /* 0x100fe200080008b6 */
[----:B------:R-:W-:Y:S01]  /*7c80*/  @!P6 FMUL R52, R52, 0.5 ;  /* 0x3f0000003434e820 */ /* 0x000fe20000400000 */
[--C-:B------:R-:W-:Y:S01]  /*7c90*/  FFMA R55, R55, UR5, -R182.reuse ;  /* 0x0000000537377c23 */ /* 0x100fe200080008b6 */
[----:B------:R-:W-:Y:S01]  /*7ca0*/  @!P2 FMUL R53, R53, 0.5 ;  /* 0x3f0000003535a820 */ /* 0x000fe20000400000 */
[----:B--2---:R-:W-:Y:S01]  /*7cb0*/  @!P4 FMUL R48, R48, R48 ;  /* 0x000000303030c220 */ /* 0x004fe20000400000 */
[----:B------:R-:W-:Y:S01]  /*7cc0*/  FSETP.GEU.AND P4, PT, R30, -126, PT ;  /* 0xc2fc00001e00780b */ /* 0x000fe20003f8e000 */
[----:B-1----:R-:W-:Y:S01]  /*7cd0*/  FFMA R178, R31, UR5, -R182 ;  /* 0x000000051fb27c23 */ /* 0x002fe200080008b6 */
[----:B------:R1:W2:Y:S01]  /*7ce0*/  MUFU.EX2 R27, R53 ;  /* 0x00000035001b7308 */ /* 0x0002a20000000800 */
[----:B------:R-:W-:Y:S01]  /*7cf0*/  FMUL R179, R179, UR5 ;  /* 0x00000005b3b37c20 */ /* 0x000fe20008400000 */
[----:B------:R-:W-:Y:S01]  /*7d00*/  @!P3 FMUL R176, R176, 0.5 ;  /* 0x3f000000b0b0b820 */ /* 0x000fe20000400000 */
[----:B------:R-:W-:Y:S01]  /*7d10*/  FADD R20, R33, R48 ;  /* 0x0000003021147221 */ /* 0x000fe20000000000 */
[----:B---3--:R-:W-:-:S04]  /*7d20*/  @!P5 FMUL R21, R21, R21 ;  /* 0x000000151515d220 */ /* 0x008fc80000400000 */
[----:B------:R-:W3:Y:S01]  /*7d30*/  MUFU.EX2 R52, R52 ;  /* 0x0000003400347308 */ /* 0x000ee20000000800 */
[----:B------:R-:W-:Y:S01]  /*7d40*/  FSETP.GEU.AND P5, PT, R178, -126, PT ;  /* 0xc2fc0000b200780b */ /* 0x000fe20003fae000 */
[----:B-1----:R-:W-:Y:S01]  /*7d50*/  FFMA R53, R42, UR5, -R182 ;  /* 0x000000052a357c23 */ /* 0x002fe200080008b6 */
[----:B------:R-:W-:-:S05]  /*7d60*/  @!P4 FMUL R30, R30, 0.5 ;  /* 0x3f0000001e1ec820 */ /* 0x000fca0000400000 */
[----:B------:R-:W1:Y:S01]  /*7d70*/  MUFU.EX2 R176, R176 ;  /* 0x000000b000b07308 */ /* 0x000e620000000800 */
[----:B--2---:R-:W-:Y:S01]  /*7d80*/  @!P2 FMUL R27, R27, R27 ;  /* 0x0000001b1b1ba220 */ /* 0x004fe20000400000 */
[----:B------:R-:W-:-:S04]  /*7d90*/  FSETP.GEU.AND P2, PT, R180, -126, PT ;  /* 0xc2fc0000b400780b */ /* 0x000fc80003f4e000 */
[----:B------:R-:W-:Y:S02]  /*7da0*/  @!P5 FMUL R178, R178, 0.5 ;  /* 0x3f000000b2b2d820 */ /* 0x000fe40000400000 */
[----:B------:R2:W4:Y:S01]  /*7db0*/  MUFU.EX2 R31, R30 ;  /* 0x0000001e001f7308 */ /* 0x0005220000000800 */
[----:B---3--:R-:W-:Y:S01]  /*7dc0*/  @!P6 FMUL R52, R52, R52 ;  /* 0x000000343434e220 */ /* 0x008fe20000400000 */
[----:B------:R-:W-:-:S05]  /*7dd0*/  FSETP.GEU.AND P6, PT, R34, -126, PT ;  /* 0xc2fc00002200780b */ /* 0x000fca0003fce000 */
[----:B------:R-:W-:Y:S01]  /*7de0*/  @!P2 FMUL R180, R180, 0.5 ;  /* 0x3f000000b4b4a820 */ /* 0x000fe20000400000 */
[----:B------:R-:W3:Y:S01]  /*7df0*/  MUFU.EX2 R178, R178 ;  /* 0x000000b200b27308 */ /* 0x000ee20000000800 */
[----:B-1----:R-:W-:Y:S01]  /*7e00*/  @!P3 FMUL R176, R176, R176 ;  /* 0x000000b0b0b0b220 */ /* 0x002fe20000400000 */
[----:B------:R-:W-:Y:S01]  /*7e10*/  FSETP.GEU.AND P3, PT, R38, -126, PT ;  /* 0xc2fc00002600780b */ /* 0x000fe20003f6e000 */
[----:B--2---:R-:W-:-:S04]  /*7e20*/  FFMA R30, R39, UR5, -R182 ;  /* 0x00000005271e7c23 */ /* 0x004fc800080008b6 */
[----:B------:R-:W-:Y:S01]  /*7e30*/  @!P6 FMUL R34, R34, 0.5 ;  /* 0x3f0000002222e820 */ /* 0x000fe20000400000 */
[----:B------:R-:W1:Y:S01]  /*7e40*/  MUFU.EX2 R180, R180 ;  /* 0x000000b400b47308 */ /* 0x000e620000000800 */
[----:B----4-:R-:W-:Y:S01]  /*7e50*/  @!P4 FMUL R31, R31, R31 ;  /* 0x0000001f1f1fc220 */ /* 0x010fe20000400000 */
[----:B------:R-:W-:-:S05]  /*7e60*/  FSETP.GEU.AND P4, PT, R30, -126, PT ;  /* 0xc2fc00001e00780b */ /* 0x000fca0003f8e000 */
[----:B------:R-:W-:Y:S01]  /*7e70*/  @!P3 FMUL R38, R38, 0.5 ;  /* 0x3f0000002626b820 */ /* 0x000fe20000400000 */
[----:B------:R2:W4:Y:S01]  /*7e80*/  MUFU.EX2 R35, R34 ;  /* 0x0000002200237308 */ /* 0x0005220000000800 */
[----:B---3--:R-:W-:Y:S01]  /*7e90*/  @!P5 FMUL R178, R178, R178 ;  /* 0x000000b2b2b2d220 */ /* 0x008fe20000400000 */
[----:B------:R-:W-:-:S05]  /*7ea0*/  FSETP.GEU.AND P5, PT, R53, -126, PT ;  /* 0xc2fc00003500780b */ /* 0x000fca0003fae000 */
[----:B------:R-:W-:Y:S01]  /*7eb0*/  @!P4 FMUL R30, R30, 0.5 ;  /* 0x3f0000001e1ec820 */ /* 0x000fe20000400000 */
[----:B------:R3:W5:Y:S01]  /*7ec0*/  MUFU.EX2 R39, R38 ;  /* 0x0000002600277308 */ /* 0x0007620000000800 */
[----:B--2---:R-:W-:Y:S01]  /*7ed0*/  FFMA R34, R46, UR5, -R182 ;  /* 0x000000052e227c23 */ /* 0x004fe200080008b6 */
[----:B-1----:R-:W-:-:S04]  /*7ee0*/  @!P2 FMUL R180, R180, R180 ;  /* 0x000000b4b4b4a220 */ /* 0x002fc80000400000 */
[----:B------:R-:W-:Y:S01]  /*7ef0*/  FSETP.GEU.AND P2, PT, R34, -126, PT ;  /* 0xc2fc00002200780b */ /* 0x000fe20003f4e000 */
[----:B------:R-:W-:Y:S01]  /*7f00*/  @!P5 FMUL R53, R53, 0.5 ;  /* 0x3f0000003535d820 */ /* 0x000fe20000400000 */
[----:B------:R1:W2:Y:S01]  /*7f10*/  MUFU.EX2 R42, R30 ;  /* 0x0000001e002a7308 */ /* 0x0002a20000000800 */
[----:B----4-:R-:W-:Y:S01]  /*7f20*/  @!P6 FMUL R35, R35, R35 ;  /* 0x000000232323e220 */ /* 0x010fe20000400000 */
[----:B------:R-:W-:Y:S01]  /*7f30*/  FSETP.GEU.AND P6, PT, R43, -126, PT ;  /* 0xc2fc00002b00780b */ /* 0x000fe20003fce000 */
[----:B---3--:R-:W-:-:S05]  /*7f40*/  FFMA R38, R51, UR5, -R182 ;  /* 0x0000000533267c23 */ /* 0x008fca00080008b6 */
[----:B------:R-:W3:Y:S01]  /*7f50*/  MUFU.EX2 R46, R53 ;  /* 0x00000035002e7308 */ /* 0x000ee20000000800 */
[----:B-----5:R-:W-:Y:S01]  /*7f60*/  @!P3 FMUL R39, R39, R39 ;  /* 0x000000272727b220 */ /* 0x020fe20000400000 */
[----:B------:R-:W-:Y:S01]  /*7f70*/  FSETP.GEU.AND P3, PT, R47, -126, PT ;  /* 0xc2fc00002f00780b */ /* 0x000fe20003f6e000 */
[----:B-1----:R-:W-:Y:S01]  /*7f80*/  FFMA R30, R50, UR5, -R182 ;  /* 0x00000005321e7c23 */ /* 0x002fe200080008b6 */
[----:B------:R-:W-:-:S03]  /*7f90*/  @!P2 FMUL R34, R34, 0.5 ;  /* 0x3f0000002222a820 */ /* 0x000fc60000400000 */
[----:B------:R-:W-:Y:S01]  /*7fa0*/  @!P6 FMUL R43, R43, 0.5 ;  /* 0x3f0000002b2be820 */ /* 0x000fe20000400000 */
[----:B------:R1:W4:Y:S01]  /*7fb0*/  MUFU.EX2 R50, R34 ;  /* 0x0000002200327308 */ /* 0x0003220000000800 */
[----:B--2---:R-:W-:Y:S01]  /*7fc0*/  @!P4 FMUL R42, R42, R42 ;  /* 0x0000002a2a2ac220 */ /* 0x004fe20000400000 */
[----:B------:R-:W-:-:S05]  /*7fd0*/  FSETP.GEU.AND P4, PT, R30, -126, PT ;  /* 0xc2fc00001e00780b */ /* 0x000fca0003f8e000 */
[----:B------:R-:W-:Y:S01]  /*7fe0*/  @!P3 FMUL R47, R47, 0.5 ;  /* 0x3f0000002f2fb820 */ /* 0x000fe20000400000 */
[----:B------:R2:W5:Y:S01]  /*7ff0*/  MUFU.EX2 R175, R43 ;  /* 0x0000002b00af7308 */ /* 0x0005620000000800 */
[----:B---3--:R-:W-:Y:S01]  /*8000*/  @!P5 FMUL R46, R46, R46 ;  /* 0x0000002e2e2ed220 */ /* 0x008fe20000400000 */
[----:B------:R-:W-:Y:S01]  /*8010*/  FSETP.GEU.AND P5, PT, R38, -126, PT ;  /* 0xc2fc00002600780b */ /* 0x000fe20003fae000 */
[----:B-1----:R-:W-:-:S04]  /*8020*/  FADD R34, R32, R49 ;  /* 0x0000003120227221 */ /* 0x002fc80000000000 */
[----:B------:R-:W-:Y:S01]  /*8030*/  @!P4 FMUL R30, R30, 0.5 ;  /* 0x3f0000001e1ec820 */ /* 0x000fe20000400000 */
[----:B------:R1:W3:Y:S01]  /*8040*/  MUFU.EX2 R51, R47 ;  /* 0x0000002f00337308 */ /* 0x0002e20000000800 */
[----:B--2---:R-:W-:Y:S01]  /*8050*/  FFMA R43, R54, UR5, -R182 ;  /* 0x00000005362b7c23 */ /* 0x004fe200080008b6 */
[----:B----4-:R-:W-:Y:S01]  /*8060*/  @!P2 FMUL R50, R50, R50 ;  /* 0x000000323232a220 */ /* 0x010fe20000400000 */
[----:B------:R-:W-:-:S04]  /*8070*/  FSETP.GEU.AND P2, PT, R55, -126, PT ;  /* 0xc2fc00003700780b */ /* 0x000fc80003f4e000 */
[----:B------:R-:W-:Y:S01]  /*8080*/  @!P5 FMUL R38, R38, 0.5 ;  /* 0x3f0000002626d820 */ /* 0x000fe20000400000 */
[----:B------:R2:W4:Y:S01]  /*8090*/  MUFU.EX2 R54, R30 ;  /* 0x0000001e00367308 */ /* 0x0005220000000800 */
[----:B-----5:R-:W-:Y:S01]  /*80a0*/  @!P6 FMUL R175, R175, R175 ;  /* 0x000000afafafe220 */ /* 0x020fe20000400000 */
[----:B------:R-:W-:Y:S01]  /*80b0*/  FSETP.GEU.AND P6, PT, R43, -126, PT ;  /* 0xc2fc00002b00780b */ /* 0x000fe20003fce000 */
[----:B-1----:R-:W-:-:S05]  /*80c0*/  FADD R47, R37, R52 ;  /* 0x00000034252f7221 */ /* 0x002fca0000000000 */
[----:B------:R-:W-:Y:S01]  /*80d0*/  @!P2 FMUL R55, R55, 0.5 ;  /* 0x3f0000003737a820 */ /* 0x000fe20000400000 */
[----:B---3--:R-:W-:Y:S01]  /*80e0*/  @!P3 FMUL R51, R51, R51 ;  /* 0x000000333333b220 */ /* 0x008fe20000400000 */
[----:B------:R-:W-:Y:S01]  /*80f0*/  FSETP.GEU.AND P3, PT, R26, -126, PT ;  /* 0xc2fc00001a00780b */ /* 0x000fe20003f6e000 */
[----:B------:R1:W3:Y:S01]  /*8100*/  MUFU.EX2 R53, R38 ;  /* 0x0000002600357308 */ /* 0x0002e20000000800 */
[----:B--2---:R-:W-:Y:S01]  /*8110*/  FADD R30, R29, R44 ;  /* 0x0000002c1d1e7221 */ /* 0x004fe20000000000 */
[----:B------:R-:W-:Y:S02]  /*8120*/  FADD R177, R178, R51 ;  /* 0x00000033b2b17221 */ /* 0x000fe40000000000 */
[----:B------:R-:W-:Y:S01]  /*8130*/  @!P6 FMUL R43, R43, 0.5 ;  /* 0x3f0000002b2be820 */ /* 0x000fe20000400000 */
[----:B------:R-:W-:Y:S01]  /*8140*/  FADD R47, R30, R47 ;  /* 0x0000002f1e2f7221 */ /* 0x000fe20000000000 */
[----:B----4-:R-:W-:Y:S01]  /*8150*/  @!P4 FMUL R54, R54, R54 ;  /* 0x000000363636c220 */ /* 0x010fe20000400000 */
[----:B------:R-:W-:Y:S01]  /*8160*/  FSETP.GEU.AND P4, PT, R179, -126, PT ;  /* 0xc2fc0000b300780b */ /* 0x000fe20003f8e000 */
[----:B------:R2:W4:Y:S01]  /*8170*/  MUFU.EX2 R182, R43 ;  /* 0x0000002b00b67308 */ /* 0x0005220000000800 */
[----:B-1----:R-:W-:Y:S01]  /*8180*/  FADD R38, R15, R20 ;  /* 0x000000140f267221 */ /* 0x002fe20000000000 */
[----:B------:R-:W-:Y:S01]  /*8190*/  FADD R15, R24, R41 ;  /* 0x00000029180f7221 */ /* 0x000fe20000000000 */
[----:B------:R-:W-:Y:S01]  /*81a0*/  FADD R20, R28, R45 ;  /* 0x0000002d1c147221 */ /* 0x000fe20000000000 */
[----:B------:R-:W-:Y:S01]  /*81b0*/  @!P3 FMUL R26, R26, 0.5 ;  /* 0x3f0000001a1ab820 */ /* 0x000fe20000400000 */
[----:B------:R-:W-:Y:S01]  /*81c0*/  FADD R30, R27, R46 ;  /* 0x0000002e1b1e7221 */ /* 0x000fe20000000000 */
[----:B------:R-:W-:Y:S01]  /*81d0*/  FADD R15, R15, R34 ;  /* 0x000000220f0f7221 */ /* 0x000fe20000000000 */
[----:B------:R-:W-:Y:S01]  /*81e0*/  FADD R34, R176, R175 ;  /* 0x000000afb0227221 */ /* 0x000fe20000000000 */
[----:B------:R-:W1:Y:S01]  /*81f0*/  MUFU.EX2 R55, R55 ;  /* 0x0000003700377308 */ /* 0x000e620000000800 */
[----:B--2---:R-:W-:Y:S01]  /*8200*/  FADD R43, R36, R21 ;  /* 0x00000015242b7221 */ /* 0x004fe20000000000 */
[----:B---3--:R-:W-:Y:S01]  /*8210*/  @!P5 FMUL R53, R53, R53 ;  /* 0x000000353535d220 */ /* 0x008fe20000400000 */
[----:B------:R-:W-:Y:S01]  /*8220*/  FADD R181, R35, R54 ;  /* 0x0000003623b57221 */ /* 0x000fe20000000000 */
[----:B------:R-:W-:Y:S01]  /*8230*/  @!P4 FMUL R179, R179, 0.5 ;  /* 0x3f000000b3b3c820 */ /* 0x000fe20000400000 */
[----:B------:R-:W-:Y:S01]  /*8240*/  FADD R20, R20, R43 ;  /* 0x0000002b14147221 */ /* 0x000fe20000000000 */
[----:B------:R-:W-:Y:S01]  /*8250*/  FADD R183, R180, R53 ;  /* 0x00000035b4b77221 */ /* 0x000fe20000000000 */
[----:B------:R-:W-:Y:S01]  /*8260*/  FADD R43, R31, R50 ;  /* 0x000000321f2b7221 */ /* 0x000fe20000000000 */
[----:B------:R-:W2:Y:S01]  /*8270*/  MUFU.EX2 R26, R26 ;  /* 0x0000001a001a7308 */ /* 0x000ea20000000800 */
[----:B----4-:R-:W-:Y:S01]  /*8280*/  @!P6 FMUL R182, R182, R182 ;  /* 0x000000b6b6b6e220 */ /* 0x010fe20000400000 */
[----:B------:R-:W-:Y:S01]  /*8290*/  FADD R38, R38, R47 ;  /* 0x0000002f26267221 */ /* 0x000fe20000000000 */
[----:B------:R-:W-:Y:S01]  /*82a0*/  FADD R15, R15, R20 ;  /* 0x000000140f0f7221 */ /* 0x000fe20000000000 */
[----:B------:R-:W-:Y:S01]  /*82b0*/  FADD R34, R34, R183 ;  /* 0x000000b722227221 */ /* 0x000fe20000000000 */
[----:B------:R-:W-:Y:S01]  /*82c0*/  FADD R184, R39, R182 ;  /* 0x000000b627b87221 */ /* 0x000fe20000000000 */
[----:B------:R-:W-:Y:S01]  /*82d0*/  FADD R30, R30, R181 ;  /* 0x000000b51e1e7221 */ /* 0x000fe20000000000 */
[----:B------:R-:W-:Y:S01]  /*82e0*/  FADD R15, R15, R38 ;  /* 0x000000260f0f7221 */ /* 0x000fe20000000000 */
[----:B------:R-:W3:Y:S01]  /*82f0*/  MUFU.EX2 R179, R179 ;  /* 0x000000b300b37308 */ /* 0x000ee20000000800 */
[----:B-1----:R-:W-:Y:S01]  /*8300*/  @!P2 FMUL R55, R55, R55 ;  /* 0x000000373737a220 */ /* 0x002fe20000400000 */
[----:B------:R-:W-:Y:S01]  /*8310*/  FADD R43, R43, R184 ;  /* 0x000000b82b2b7221 */ /* 0x000fe20000000000 */
[----:B------:R-:W-:-:S02]  /*8320*/  F2FP.BF16.F32.PACK_AB R24, R25, R24 ;  /* 0x000000181918723e */ /* 0x000fc400000010ff */
[----:B------:R-:W-:Y:S01]  /*8330*/  FADD R186, R42, R55 ;  /* 0x000000372aba7221 */ /* 0x000fe20000000000 */
[----:B------:R-:W-:Y:S01]  /*8340*/  FADD R30, R30, R43 ;  /* 0x0000002b1e1e7221 */ /* 0x000fe20000000000 */
[----:B------:R-:W-:Y:S02]  /*8350*/  F2FP.BF16.F32.PACK_AB R25, R176, R27 ;  /* 0x0000001bb019723e */ /* 0x000fe400000010ff */
[----:B------:R-:W-:Y:S01]  /*8360*/  FADD R177, R177, R186 ;  /* 0x000000bab1b17221 */ /* 0x000fe20000000000 */
[----:B--2---:R-:W-:Y:S01]  /*8370*/  @!P3 FMUL R26, R26, R26 ;  /* 0x0000001a1a1ab220 */ /* 0x004fe20000400000 */
[----:B------:R-:W-:Y:S02]  /*8380*/  F2FP.BF16.F32.PACK_AB R27, R178, R31 ;  /* 0x0000001fb21b723e */ /* 0x000fe400000010ff */
[----:B------:R-:W-:Y:S01]  /*8390*/  FADD R177, R34, R177 ;  /* 0x000000b122b17221 */ /* 0x000fe20000000000 */
[----:B------:R-:W-:Y:S01]  /*83a0*/  FFMA R3, R26, R3, R15 ;  /* 0x000000031a037223 */ /* 0x000fe2000000000f */
[----:B------:R-:W-:Y:S01]  /*83b0*/  SHF.L.U32 R15, R168, 0x1f, RZ ;  /* 0x0000001fa80f7819 */ /* 0x000fe200000006ff */
[-C--:B------:R-:W-:Y:S01]  /*83c0*/  FMUL R152, R152, R26.reuse ;  /* 0x0000001a98987220 */ /* 0x080fe20000400000 */
[----:B------:R-:W-:Y:S01]  /*83d0*/  FADD R30, R30, R177 ;  /* 0x000000b11e1e7221 */ /* 0x000fe20000000000 */
[----:B---3--:R-:W-:Y:S01]  /*83e0*/  @!P4 FMUL R179, R179, R179 ;  /* 0x000000b3b3b3c220 */ /* 0x008fe20000400000 */
        /* <DEDUP_REMOVED lines=55> */
[----:B------:R1:W2:Y:S01]  /*8760*/  SYNCS.PHASECHK.TRANS64.TRYWAIT P2, [UR10+0x35400], R15 ;  /* 0x0354000fff0075a7 */ /* 0x0002a2000804014a */
[----:B------:R-:W-:Y:S01]  /*8770*/  FFMA R0, R179, R0, R30 ;  /* 0x00000000b3007223 */ /* 0x000fe2000000001e */
[----:B------:R-:W-:Y:S01]  /*8780*/  F2FP.BF16.F32.PACK_AB R26, R29, R28 ;  /* 0x0000001c1d1a723e */ /* 0x000fe200000010ff */
[-C--:B------:R-:W-:Y:S01]  /*8790*/  FMUL R154, R154, R179.reuse ;  /* 0x000000b39a9a7220 */ /* 0x080fe20000400000 */
[----:B------:R-:W-:Y:S01]  /*87a0*/  F2FP.BF16.F32.PACK_AB R28, R33, R32 ;  /* 0x00000020211c723e */ /* 0x000fe200000010ff */
[-C--:B------:R-:W-:Y:S01]  /*87b0*/  FMUL R155, R155, R179.reuse ;  /* 0x000000b39b9b7220 */ /* 0x080fe20000400000 */
[----:B------:R-:W-:Y:S01]  /*87c0*/  F2FP.BF16.F32.PACK_AB R30, R37, R36 ;  /* 0x00000024251e723e */ /* 0x000fe200000010ff */
[----:B------:R-:W-:Y:S01]  /*87d0*/  FMUL R158, R158, R179 ;  /* 0x000000b39e9e7220 */ /* 0x000fe20000400000 */
        /* <DEDUP_REMOVED lines=61> */
[----:B------:R-:W-:Y:S01]  /*8bb0*/  F2FP.BF16.F32.PACK_AB R37, R53, R54 ;  /* 0x000000363525723e */ /* 0x000fe200000010ff */
[----:B-12---:R-:W-:Y:S06]  /*8bc0*/  @!P0 BRA `(.L_x_41) ;  /* 0x0000000000048947 */ /* 0x006fec0003800000 */
[----:B------:R-:W-:Y:S01]  /*8bd0*/  BPT.TRAP 0x1 ;  /* 0x000000040000795c */ /* 0x000fe20000300000 */
.L_x_41:
[----:B------:R-:W-:Y:S05]  /*8be0*/  @P2 BRA `(.L_x_42) ;  /* 0x0000000000082947 */ /* 0x000fea0003800000 */
[----:B------:R-:W1:Y:S02]  /*8bf0*/  SYNCS.PHASECHK.TRANS64.TRYWAIT P2, [UR10+0x35400], R15 ;  /* 0x0354000fff0075a7 */ /* 0x000e64000804014a */
[----:B-1----:R-:W-:Y:S05]  /*8c00*/  @!P2 BRA `(.L_x_43) ;  /* 0x0000005c00e8a947 */ /* 0x002fea0003800000 */
.L_x_42:
        /* <DEDUP_REMOVED lines=166> */
.L_x_44:
[----:B------:R-:W-:-:S04]  /*9670*/  ULEA UR10, UR4, UR38, 0x3 ;  /* 0x00000026040a7291 */ /* 0x000fc8000f8e183f */
[----:B------:R-:W-:-:S04]  /*9680*/  UIADD3 UR10, UR10, 0x35428, URZ ;  /* 0x000354280a0a7890 */ /* 0x000fc8000fffe03f */
[----:B------:R-:W-:-:S09]  /*9690*/  UPRMT UR10, URZ, 0x654, UR10 ;  /* 0x000006543f0a7896 */ /* 0x000fd2000800000a */
[----:B------:R-:W-:Y:S01]  /*96a0*/  SYNCS.ARRIVE.TRANS64.RED.A1T0 RZ, [UR10], RZ ;  /* 0x000000ffffff79a7 */ /* 0x000fe2000810040a */
[----:B------:R-:W-:Y:S05]  /*96b0*/  @P1 BRA `(.L_x_45) ;  /* 0x0000000000041947 */ /* 0x000fea0003800000 */
[----:B------:R-:W-:Y:S01]  /*96c0*/  BPT.TRAP 0x1 ;  /* 0x000000040000795c */ /* 0x000fe20000300000 */
.L_x_45:
[----:B------:R-:W-:-:S04]  /*96d0*/  UIADD3 UR4, UR4, 0x1, URZ ;  /* 0x0000000104047890 */ /* 0x000fc8000fffe03f */
[----:B------:R-:W-:-:S04]  /*96e0*/  UISETP.NE.AND UP0, UPT, UR4, 0x5, UPT ;  /* 0x000000050400788c */ /* 0x000fc8000bf05270 */
[----:B------:R-:W-:Y:S01]  /*96f0*/  USEL UR10, UR4, URZ, UP0 ;  /* 0x0000003f040a7287 */ /* 0x000fe20008000000 */
[----:B------:R-:W-:Y:S11]  /*9700*/  @!P0 BRA `(.L_x_46) ;  /* 0x0000000000048947 */ /* 0x000ff60003800000 */
[----:B------:R-:W-:Y:S01]  /*9710*/  BPT.TRAP 0x1 ;  /* 0x000000040000795c */ /* 0x000fe20000300000 */
.L_x_46:
[----:B------:R-:W-:-:S04]  /*9720*/  ULEA UR4, UR10, UR38, 0x3 ;  /* 0x000000260a047291 */ /* 0x000fc8000f8e183f */
[----:B------:R-:W-:-:S04]  /*9730*/  UIADD3 UR4, UR4, 0x35428, URZ ;  /* 0x0003542804047890 */ /* 0x000fc8000fffe03f */
[----:B------:R-:W-:-:S09]  /*9740*/  UPRMT UR4, URZ, 0x654, UR4 ;  /* 0x000006543f047896 */ /* 0x000fd20008000004 */
[----:B------:R-:W-:Y:S01]  /*9750*/  SYNCS.ARRIVE.TRANS64.RED.A1T0 RZ, [UR4], RZ ;  /* 0x000000ffffff79a7 */ /* 0x000fe20008100404 */
[----:B------:R-:W-:Y:S05]  /*9760*/  @P1 BRA `(.L_x_47) ;  /* 0x0000000000041947 */ /* 0x000fea0003800000 */
[----:B------:R-:W-:Y:S01]  /*9770*/  BPT.TRAP 0x1 ;  /* 0x000000040000795c */ /* 0x000fe20000300000 */
.L_x_47:
[----:B------:R-:W-:Y:S01]  /*9780*/  UIADD3 UR6, UR6, 0x1, URZ ;  /* 0x0000000106067890 */ /* 0x000fe2000fffe03f */
[C---:B------:R-:W-:Y:S01]  /*9790*/  ISETP.GT.AND P2, PT, R14.reuse, 0x1, PT ;  /* 0x000000010e00780c */ /* 0x040fe20003f44270 */
[----:B------:R-:W-:Y:S01]  /*97a0*/  UIADD3 UR4, UR10, 0x1, URZ ;  /* 0x000000010a047890 */ /* 0x000fe2000fffe03f */
[----:B------:R-:W-:Y:S01]  /*97b0*/  VIADD R14, R14, 0xffffffff ;  /* 0xffffffff0e0e7836 */ /* 0x000fe20000000000 */
[----:B------:R-:W-:Y:S01]  /*97c0*/  UISETP.NE.AND UP1, UPT, UR6, 0x5, UPT ;  /* 0x000000050600788c */ /* 0x000fe2000bf25270 */
[----:B------:R-:W-:Y:S01]  /*97d0*/  IADD3 R13, R13, 0x40, RZ ;  /* 0x000000400d0d7810 */ /* 0x000fe20007ffe0ff */
[----:B------:R-:W-:Y:S01]  /*97e0*/  UISETP.NE.AND UP0, UPT, UR4, 0x5, UPT ;  /* 0x000000050400788c */ /* 0x000fe2000bf05270 */
[----:B-1----:R-:W-:Y:S01]  /*97f0*/  MOV R15, R11 ;  /* 0x0000000b000f7202 */ /* 0x002fe20000000f00 */
[----:B------:R-:W-:Y:S01]  /*9800*/  USEL UR10, URZ, 0x1, UP1 ;  /* 0x000000013f0a7887 */ /* 0x000fe20008800000 */
[----:B------:R-:W-:Y:S01]  /*9810*/  MOV R20, R12 ;  /* 0x0000000c00147202 */ /* 0x000fe20000000f00 */
[----:B------:R-:W-:-:S02]  /*9820*/  USEL UR4, UR4, URZ, UP0 ;  /* 0x0000003f04047287 */ /* 0x000fc40008000000 */
[----:B------:R-:W-:Y:S02]  /*9830*/  USEL UR37, UR6, URZ, UP1 ;  /* 0x0000003f06257287 */ /* 0x000fe40008800000 */
[----:B------:R-:W-:Y:S01]  /*9840*/  LOP3.LUT R168, R168, UR10, RZ, 0x3c, !PT ;  /* 0x0000000aa8a87c12 */ /* 0x000fe2000f8e3cff */
[----:B------:R-:W-:Y:S09]  /*9850*/  @P2 BRA `(.L_x_48) ;  /* 0xffffffd000282947 */ /* 0x000ff2000383ffff */
.L_x_37:
[----:B------:R-:W-:-:S13]  /*9860*/  R2UR UR5, R16 ;  /* 0x00000000100572ca */ /* 0x000fda00000e0000 */
[----:B------:R-:W-:-:S04]  /*9870*/  ULOP3.LUT UR5, UR5, 0x1, URZ, 0xfc, !UPT ;  /* 0x0000000105057892 */ /* 0x000fc8000f8efc3f */
[----:B------:R-:W-:-:S06]  /*9880*/  UISETP.NE.AND UP0, UPT, UR5, 0x3, UPT ;  /* 0x000000030500788c */ /* 0x000fcc000bf05270 */
[----:B------:R-:W-:-:S13]  /*9890*/  PLOP3.LUT P2, PT, PT, PT, UP0, 0x80, 0x0 ;  /* 0x000000000000781c */ /* 0x000fda0003f4f008 */
[----:B------:R-:W-:Y:S05]  /*98a0*/  @!P2 BRA `(.L_x_49) ;  /* 0x000000000004a947 */ /* 0x000fea0003800000 */
[----:B------:R-:W-:Y:S01]  /*98b0*/  BPT.TRAP 0x1 ;  /* 0x000000040000795c */ /* 0x000fe20000300000 */
.L_x_49:
[----:B------:R-:W-:Y:S01]  /*98c0*/  R2UR UR6, R16 ;  /* 0x00000000100672ca */ /* 0x000fe200000e0000 */
[----:B------:R-:W-:-:S04]  /*98d0*/  ULEA UR5, UR61, UR38, 0x3 ;  /* 0x000000263d057291 */ /* 0x000fc8000f8e183f */
[----:B------:R-:W-:-:S04]  /*98e0*/  UIADD3 UR5, UR5, 0x35460, URZ ;  /* 0x0003546005057890 */ /* 0x000fc8000fffe03f */
[----:B------:R-:W-:-:S04]  /*98f0*/  UPRMT UR5, URZ, 0x654, UR5 ;  /* 0x000006543f057896 */ /* 0x000fc80008000005 */
[----:B------:R-:W-:-:S05]  /*9900*/  UISETP.GT.U32.AND UP0, UPT, UR6, 0x1, UPT ;  /* 0x000000010600788c */ /* 0x000fca000bf04070 */
[----:B------:R-:W-:Y:S01]  /*9910*/  SYNCS.ARRIVE.TRANS64.RED.A1T0 RZ, [UR5], RZ ;  /* 0x000000ffffff79a7 */ /* 0x000fe20008100405 */
[----:B------:R-:W-:-:S13]  /*9920*/  PLOP3.LUT P2, PT, PT, PT, UP0, 0x80, 0x0 ;  /* 0x000000000000781c */ /* 0x000fda0003f4f008 */
[----:B------:R-:W-:Y:S05]  /*9930*/  @P2 BRA `(.L_x_50) ;  /* 0x0000000000042947 */ /* 0x000fea0003800000 */
[----:B------:R-:W-:Y:S01]  /*9940*/  BPT.TRAP 0x1 ;  /* 0x000000040000795c */ /* 0x000fe20000300000 */
.L_x_50:
[----:B------:R-:W-:Y:S05]  /*9950*/  @!P0 BRA `(.L_x_51) ;  /* 0x0000000000048947 */ /* 0x000fea0003800000 */
[----:B------:R-:W-:Y:S01]  /*9960*/  BPT.TRAP 0x1 ;  /* 0x000000040000795c */ /* 0x000fe20000300000 */
.L_x_51:
[----:B------:R-:W-:-:S04]  /*9970*/  ULEA UR4, UR4, UR38, 0x3 ;  /* 0x0000002604047291 */ /* 0x000fc8000f8e183f */
[----:B------:R-:W-:-:S04]  /*9980*/  UIADD3 UR4, UR4, 0x35428, URZ ;  /* 0x0003542804047890 */ /* 0x000fc8000fffe03f */
[----:B------:R-:W-:-:S09]  /*9990*/  UPRMT UR4, URZ, 0x654, UR4 ;  /* 0x000006543f047896 */ /* 0x000fd20008000004 */
[----:B------:R-:W-:Y:S01]  /*99a0*/  SYNCS.ARRIVE.TRANS64.RED.A1T0 RZ, [UR4], RZ ;  /* 0x000000ffffff79a7 */ /* 0x000fe20008100404 */
[----:B------:R-:W-:Y:S05]  /*99b0*/  @P1 BRA `(.L_x_52) ;  /* 0x0000000000041947 */ /* 0x000fea0003800000 */
[----:B------:R-:W-:Y:S01]  /*99c0*/  BPT.TRAP 0x1 ;  /* 0x000000040000795c */ /* 0x000fe20000300000 */
.L_x_52:
[----:B------:R-:W1:Y:S01]  /*99d0*/  SHFL.BFLY PT, R4, R3, 0x1, 0x1f ;  /* 0x0c201f0003047f89 */ /* 0x000e6200000e0000 */
[----:B------:R-:W-:Y:S01]  /*99e0*/  BSSY B0, `(.L_x_53) ;  /* 0x0000023000007945 */ /* 0x000fe20003800000 */
[----:B------:R-:W-:Y:S01]  /*99f0*/  MOV R9, 0x7f800000 ;  /* 0x7f80000000097802 */ /* 0x000fe20000000f00 */
[----:B------:R-:W-:Y:S01]  /*9a00*/  IMAD.MOV.U32 R8, RZ, RZ, 0x3f800000 ;  /* 0x3f800000ff087424 */ /* 0x000fe200078e00ff */
[----:B------:R-:W2:Y:S01]  /*9a10*/  SHFL.BFLY PT, R5, R0, 0x1, 0x1f ;  /* 0x0c201f0000057f89 */ /* 0x000ea200000e0000 */
[----:B-1----:R-:W-:Y:S01]  /*9a20*/  FADD R4, R4, R3 ;  /* 0x0000000304047221 */ /* 0x002fe20000000000 */
[----:B--2---:R-:W-:-:S04]  /*9a30*/  FADD R21, R5, R0 ;  /* 0x0000000005157221 */ /* 0x004fc80000000000 */
[----:B------:R-:W1:Y:S01]  /*9a40*/  SHFL.BFLY PT, R7, R4, 0x2, 0x1f ;  /* 0x0c401f0004077f89 */ /* 0x000e6200000e0000 */
[----:B------:R-:W-:-:S03]  /*9a50*/  MOV R5, 0x3f800000 ;  /* 0x3f80000000057802 */ /* 0x000fc60000000f00 */
[----:B------:R-:W2:Y:S01]  /*9a60*/  SHFL.BFLY PT, R24, R21, 0x2, 0x1f ;  /* 0x0c401f0015187f89 */ /* 0x000ea200000e0000 */
[C---:B-1----:R-:W-:Y:S01]  /*9a70*/  FSETP.NE.AND P0, PT, R4.reuse, -R7, PT ;  /* 0x800000070400720b */ /* 0x042fe20003f05000 */
[----:B------:R-:W-:Y:S01]  /*9a80*/  FADD R3, R4, R7 ;  /* 0x0000000704037221 */ /* 0x000fe20000000000 */
[----:B------:R-:W-:Y:S01]  /*9a90*/  MOV R7, 0x7f800000 ;  /* 0x7f80000000077802 */ /* 0x000fe20000000f00 */
[----:B--2---:R-:W-:-:S10]  /*9aa0*/  FADD R6, R21, R24 ;  /* 0x0000001815067221 */ /* 0x004fd40000000000 */
[----:B------:R-:W-:Y:S05]  /*9ab0*/  @!P0 BRA `(.L_x_54) ;  /* 0x0000000000548947 */ /* 0x000fea0003800000 */
[----:B------:R-:W-:Y:S01]  /*9ac0*/  IADD3 R0, R3, 0x1800000, RZ ;  /* 0x0180000003007810 */ /* 0x000fe20007ffe0ff */
[----:B------:R-:W-:Y:S03]  /*9ad0*/  BSSY B1, `(.L_x_55) ;  /* 0x000000c000017945 */ /* 0x000fe60003800000 */
[----:B------:R-:W-:-:S04]  /*9ae0*/  LOP3.LUT R0, R0, 0x7f800000, RZ, 0xc0, !PT ;  /* 0x7f80000000007812 */ /* 0x000fc800078ec0ff */
[----:B------:R-:W-:-:S13]  /*9af0*/  ISETP.GT.U32.AND P0, PT, R0, 0x1ffffff, PT ;  /* 0x01ffffff0000780c */ /* 0x000fda0003f04070 */
[----:B------:R-:W-:Y:S05]  /*9b00*/  @P0 BRA `(.L_x_56) ;  /* 0x0000000000100947 */ /* 0x000fea0003800000 */
[----:B------:R-:W-:-:S07]  /*9b10*/  MOV R20, 0x9b30 ;  /* 0x00009b3000147802 */ /* 0x000fce0000000f00 */
[----:B------:R-:W-:Y:S05]  /*9b20*/  CALL.REL.NOINC `($__internal_0_$__cuda_sm20_rcp_rn_f32_slowpath) ;  /* 0x0000005400347944 */ /* 0x000fea0003c00000 */
[----:B------:R-:W-:Y:S01]  /*9b30*/  MOV R5, R0 ;  /* 0x0000000000057202 */ /* 0x000fe20000000f00 */
[----:B------:R-:W-:Y:S06]  /*9b40*/  BRA `(.L_x_57) ;  /* 0x0000000000107947 */ /* 0x000fec0003800000 */
.L_x_56:
[----:B------:R-:W1:Y:S02]  /*9b50*/  MUFU.RCP R0, R3 ;  /* 0x0000000300007308 */ /* 0x000e640000001000 */
[----:B-1----:R-:W-:-:S04]  /*9b60*/  FFMA R4, R3, R0, -1 ;  /* 0xbf80000003047423 */ /* 0x002fc80000000000 */
[----:B------:R-:W-:-:S04]  /*9b70*/  FADD.FTZ R5, -R4, -RZ ;  /* 0x800000ff04057221 */ /* 0x000fc80000010100 */
[----:B------:R-:W-:-:S07]  /*9b80*/  FFMA R5, R0, R5, R0 ;  /* 0x0000000500057223 */ /* 0x000fce0000000000 */
.L_x_57:
[----:B------:R-:W-:Y:S05]  /*9b90*/  BSYNC B1 ;  /* 0x0000000000017941 */ /* 0x000fea0003800000 */
.L_x_55:
[----:B------:R-:W-:Y:S01]  /*9ba0*/  FSETP.GEU.AND P0, PT, |R3|, 1.175494350822287508e-38, PT ;  /* 0x008000000300780b */ /* 0x000fe20003f0e200 */
[----:B------:R-:W-:-:S12]  /*9bb0*/  ULDC UR4, c[0x0][0x600] ;  /* 0x0001800000047ab9 */ /* 0x000fd80000000800 */
[----:B------:R-:W-:-:S04]  /*9bc0*/  @!P0 FMUL R3, R3, 16777216 ;  /* 0x4b80000003038820 */ /* 0x000fc80000400000 */
[----:B------:R-:W1:Y:S02]  /*9bd0*/  MUFU.LG2 R0, R3 ;  /* 0x0000000300007308 */ /* 0x000e640000000c00 */
[----:B-1----:R-:W-:-:S04]  /*9be0*/  @!P0 FADD R0, R0, -24 ;  /* 0xc1c0000000008421 */ /* 0x002fc80000000000 */
[----:B------:R-:W-:-:S04]  /*9bf0*/  FMUL R0, R0, 0.69314718246459960938 ;  /* 0x3f31721800007820 */ /* 0x000fc80000400000 */
[----:B------:R-:W-:-:S07]  /*9c00*/  FFMA R7, R11, UR4, R0 ;  /* 0x000000040b077c23 */ /* 0x000fce0008000000 */
.L_x_54:
[----:B------:R-:W-:Y:S05]  /*9c10*/  BSYNC B0 ;  /* 0x0000000000007941 */ /* 0x000fea0003800000 */
.L_x_53:
[----:B------:R-:W-:Y:S01]  /*9c20*/  FSETP.NE.AND P0, PT, R21, -R24, PT ;  /* 0x800000181500720b */ /* 0x000fe20003f05000 */
[----:B------:R-:W-:Y:S01]  /*9c30*/  ULDC UR4, c[0x0][0x608] ;  /* 0x0001820000047ab9 */ /* 0x000fe20000000800 */
[----:B------:R-:W-:Y:S01]  /*9c40*/  BSSY B0, `(.L_x_58) ;  /* 0x0000051000007945 */ /* 0x000fe20003800000 */
[----:B------:R-:W-:-:S04]  /*9c50*/  FMUL R5, R5, UR4 ;  /* 0x0000000405057c20 */ /* 0x000fc80008400000 */
        /* <DEDUP_REMOVED lines=56> */
[----:B------:R-:W-:Y:S06]  /*9fe0*/  @!P0 BRA `(.L_x_59) ;  /* 0x0000000000588947 */ /* 0x000fec0003800000 */
[----:B------:R-:W-:Y:S01]  /*9ff0*/  VIADD R0, R6, 0x1800000 ;  /* 0x0180000006007836 */ /* 0x000fe20000000000 */
[----:B------:R-:W-:Y:S04]  /*a000*/  BSSY B1, `(.L_x_60) ;  /* 0x000000d000017945 */ /* 0x000fe80003800000 */
[----:B------:R-:W-:-:S04]  /*a010*/  LOP3.LUT R0, R0, 0x7f800000, RZ, 0xc0, !PT ;  /* 0x7f80000000007812 */ /* 0x000fc800078ec0ff */
[----:B------:R-:W-:-:S13]  /*a020*/  ISETP.GT.U32.AND P0, PT, R0, 0x1ffffff, PT ;  /* 0x01ffffff0000780c */ /* 0x000fda0003f04070 */
[----:B------:R-:W-:Y:S05]  /*a030*/  @P0 BRA `(.L_x_61) ;  /* 0x0000000000140947 */ /* 0x000fea0003800000 */
[----:B------:R-:W-:Y:S02]  /*a040*/  MOV R3, R6 ;  /* 0x0000000600037202 */ /* 0x000fe40000000f00 */
[----:B------:R-:W-:-:S07]  /*a050*/  MOV R20, 0xa070 ;  /* 0x0000a07000147802 */ /* 0x000fce0000000f00 */
[----:B------:R-:W-:Y:S05]  /*a060*/  CALL.REL.NOINC `($__internal_0_$__cuda_sm20_rcp_rn_f32_slowpath) ;  /* 0x0000004c00e47944 */ /* 0x000fea0003c00000 */
[----:B------:R-:W-:Y:S01]  /*a070*/  MOV R8, R0 ;  /* 0x0000000000087202 */ /* 0x000fe20000000f00 */
[----:B------:R-:W-:Y:S06]  /*a080*/  BRA `(.L_x_62) ;  /* 0x0000000000107947 */ /* 0x000fec0003800000 */
.L_x_61:
[----:B------:R-:W1:Y:S02]  /*a090*/  MUFU.RCP R3, R6 ;  /* 0x0000000600037308 */ /* 0x000e640000001000 */
[----:B-1----:R-:W-:-:S04]  /*a0a0*/  FFMA R0, R6, R3, -1 ;  /* 0xbf80000006007423 */ /* 0x002fc80000000003 */
[----:B------:R-:W-:-:S04]  /*a0b0*/  FADD.FTZ R0, -R0, -RZ ;  /* 0x800000ff00007221 */ /* 0x000fc80000010100 */
[----:B------:R-:W-:-:S07]  /*a0c0*/  FFMA R8, R3, R0, R3 ;  /* 0x0000000003087223 */ /* 0x000fce0000000003 */
.L_x_62:
[----:B------:R-:W-:Y:S05]  /*a0d0*/  BSYNC B1 ;  /* 0x0000000000017941 */ /* 0x000fea0003800000 */
.L_x_60:
[----:B------:R-:W-:Y:S01]  /*a0e0*/  FSETP.GEU.AND P0, PT, |R6|, 1.175494350822287508e-38, PT ;  /* 0x008000000600780b */ /* 0x000fe20003f0e200 */
[----:B------:R-:W-:-:S12]  /*a0f0*/  ULDC UR4, c[0x0][0x600] ;  /* 0x0001800000047ab9 */ /* 0x000fd80000000800 */
[----:B------:R-:W-:-:S04]  /*a100*/  @!P0 FMUL R6, R6, 16777216 ;  /* 0x4b80000006068820 */ /* 0x000fc80000400000 */
[----:B------:R-:W1:Y:S02]  /*a110*/  MUFU.LG2 R0, R6 ;  /* 0x0000000600007308 */ /* 0x000e640000000c00 */
[----:B-1----:R-:W-:-:S04]  /*a120*/  @!P0 FADD R0, R0, -24 ;  /* 0xc1c0000000008421 */ /* 0x002fc80000000000 */
[----:B------:R-:W-:-:S04]  /*a130*/  FMUL R9, R0, 0.69314718246459960938 ;  /* 0x3f31721800097820 */ /* 0x000fc80000400000 */
[----:B------:R-:W-:-:S07]  /*a140*/  FFMA R9, R12, UR4, R9 ;  /* 0x000000040c097c23 */ /* 0x000fce0008000009 */
.L_x_59:
[----:B------:R-:W-:Y:S05]  /*a150*/  BSYNC B0 ;  /* 0x0000000000007941 */ /* 0x000fea0003800000 */
.L_x_58:
[----:B------:R-:W-:Y:S01]  /*a160*/  R2UR UR7, R10 ;  /* 0x000000000a0772ca */ /* 0x000fe200000e0000 */
[----:B------:R-:W-:Y:S01]  /*a170*/  ULDC UR4, c[0x0][0x608] ;  /* 0x0001820000047ab9 */ /* 0x000fe20000000800 */
[----:B------:R-:W-:Y:S01]  /*a180*/  R2UR UR5, R19 ;  /* 0x00000000130572ca */ /* 0x000fe200000e0000 */
[----:B------:R-:W-:Y:S01]  /*a190*/  FMUL R8, R8, UR4 ;  /* 0x0000000408087c20 */ /* 0x000fe20008400000 */
[----:B------:R-:W-:Y:S02]  /*a1a0*/  SHF.L.U32 R0, R23, 0x1f, RZ ;  /* 0x0000001f17007819 */ /* 0x000fe400000006ff */
[----:B------:R-:W-:Y:S01]  /*a1b0*/  R2UR UR6, R173 ;  /* 0x00000000ad0672ca */ /* 0x000fe200000e0000 */
[-C--:B------:R-:W-:Y:S01]  /*a1c0*/  FMUL R154, R154, R8.reuse ;  /* 0x000000089a9a7220 */ /* 0x080fe20000400000 */
[-C--:B------:R-:W-:Y:S01]  /*a1d0*/  FMUL R155, R155, R8.reuse ;  /* 0x000000089b9b7220 */ /* 0x080fe20000400000 */
[-C--:B------:R-:W-:Y:S01]  /*a1e0*/  FMUL R158, R158, R8.reuse ;  /* 0x000000089e9e7220 */ /* 0x080fe20000400000 */
[-C--:B------:R-:W-:Y:S01]  /*a1f0*/  FMUL R159, R159, R8.reuse ;  /* 0x000000089f9f7220 */ /* 0x080fe20000400000 */
[-C--:B------:R-:W-:Y:S01]  /*a200*/  FMUL R162, R162, R8.reuse ;  /* 0x00000008a2a27220 */ /* 0x080fe20000400000 */
[-C--:B------:R-:W-:Y:S01]  /*a210*/  FMUL R163, R163, R8.reuse ;  /* 0x00000008a3a37220 */ /* 0x080fe20000400000 */
[----:B------:R-:W1:Y:S01]  /*a220*/  SYNCS.PHASECHK.TRANS64.TRYWAIT P1, [UR7+0x8], R0 ;  /* 0x00000800ff0075a7 */ /* 0x000e620008020147 */
[-C--:B------:R-:W-:Y:S01]  /*a230*/  FMUL R166, R166, R8.reuse ;  /* 0x00000008a6a67220 */ /* 0x080fe20000400000 */
[----:B------:R-:W-:Y:S01]  /*a240*/  UISETP.NE.AND UP0, UPT, UR5, 0x1, UPT ;  /* 0x000000010500788c */ /* 0x000fe2000bf05270 */
[-C--:B------:R-:W-:Y:S01]  /*a250*/  FMUL R167, R167, R8.reuse ;  /* 0x00000008a7a77220 */ /* 0x080fe20000400000 */
[----:B------:R-:W-:Y:S01]  /*a260*/  UISETP.NE.AND UP1, UPT, UR5, 0x2, UPT ;  /* 0x000000020500788c */ /* 0x000fe2000bf25270 */
        /* <DEDUP_REMOVED lines=8> */
[----:B------:R-:W-:Y:S01]  /*a2f0*/  @!UP0 ULOP3.LUT UP2, URZ, UR61, 0x2, URZ, 0xc0, !UPT ;  /* 0x000000023d3f8892 */ /* 0x000fe2000f84c03f */
[-C--:B------:R-:W-:Y:S01]  /*a300*/  FMUL R122, R122, R8.reuse ;  /* 0x000000087a7a7220 */ /* 0x080fe20000400000 */
[----:B------:R-:W-:Y:S01]  /*a310*/  @!UP0 ULOP3.LUT UR61, UR61, 0x1, URZ, 0xc0, !UPT ;  /* 0x000000013d3d8892 */ /* 0x000fe2000f8ec03f */
[-C--:B------:R-:W-:Y:S01]  /*a320*/  FMUL R123, R123, R8.reuse ;  /* 0x000000087b7b7220 */ /* 0x080fe20000400000 */
[----:B------:R-:W-:Y:S01]  /*a330*/  @!UP0 USEL UR4, URZ, 0x1, UP2 ;  /* 0x000000013f048887 */ /* 0x000fe20009000000 */
[-C--:B------:R-:W-:Y:S01]  /*a340*/  FMUL R126, R126, R8.reuse ;  /* 0x000000087e7e7220 */ /* 0x080fe20000400000 */
[----:B------:R-:W-:Y:S01]  /*a350*/  @!UP1 UIADD3 UR5, UR61, 0x1, URZ ;  /* 0x000000013d059890 */ /* 0x000fe2000fffe03f */
[-C--:B------:R-:W-:Y:S01]  /*a360*/  FMUL R127, R127, R8.reuse ;  /* 0x000000087f7f7220 */ /* 0x080fe20000400000 */
[----:B------:R-:W-:Y:S01]  /*a370*/  @!UP0 ULOP3.LUT UR6, UR6, UR4, URZ, 0x3c, !UPT ;  /* 0x0000000406068292 */ /* 0x000fe2000f8e3c3f */
[-C--:B------:R-:W-:Y:S01]  /*a380*/  FMUL R130, R130, R8.reuse ;  /* 0x0000000882827220 */ /* 0x080fe20000400000 */
[----:B------:R-:W-:Y:S01]  /*a390*/  @!UP1 UISETP.GT.U32.AND UP2, UPT, UR5, 0x1, UPT ;  /* 0x000000010500988c */ /* 0x000fe2000bf44070 */
[-C--:B------:R-:W-:Y:S01]  /*a3a0*/  FMUL R131, R131, R8.reuse ;  /* 0x0000000883837220 */ /* 0x080fe20000400000 */
[----:B------:R-:W-:Y:S01]  /*a3b0*/  @!UP1 ULOP3.LUT UR61, UR61, 0x1, URZ, 0xc, !UPT ;  /* 0x000000013d3d9892 */ /* 0x000fe2000f8e0c3f */
[-C--:B------:R-:W-:Y:S01]  /*a3c0*/  FMUL R134, R134, R8.reuse ;  /* 0x0000000886867220 */ /* 0x080fe20000400000 */
[----:B------:R-:W-:Y:S01]  /*a3d0*/  @!UP1 USEL UR4, URZ, 0x1, !UP2 ;  /* 0x000000013f049887 */ /* 0x000fe2000d000000 */
[-C--:B------:R-:W-:Y:S01]  /*a3e0*/  FMUL R135, R135, R8.reuse ;  /* 0x0000000887877220 */ /* 0x080fe20000400000 */
[-C--:B------:R-:W-:Y:S01]  /*a3f0*/  FMUL R106, R106, R8.reuse ;  /* 0x000000086a6a7220 */ /* 0x080fe20000400000 */
[-C--:B------:R-:W-:Y:S01]  /*a400*/  FMUL R107, R107, R8.reuse ;  /* 0x000000086b6b7220 */ /* 0x080fe20000400000 */
[----:B------:R-:W-:Y:S01]  /*a410*/  @!UP1 ULOP3.LUT UR6, UR6, UR4, URZ, 0x3c, !UPT ;  /* 0x0000000406069292 */ /* 0x000fe2000f8e3c3f */
[-C--:B------:R-:W-:Y:S01]  /*a420*/  FMUL R110, R110, R8.reuse ;  /* 0x000000086e6e7220 */ /* 0x080fe20000400000 */
[-C--:B------:R-:W-:Y:S01]  /*a430*/  FMUL R111, R111, R8.reuse ;  /* 0x000000086f6f7220 */ /* 0x080fe20000400000 */
[-C--:B------:R-:W-:Y:S01]  /*a440*/  FMUL R114, R114, R8.reuse ;  /* 0x0000000872727220 */ /* 0x080fe20000400000 */
[-C--:B------:R-:W-:Y:S01]  /*a450*/  FMUL R115, R115, R8.reuse ;  /* 0x0000000873737220 */ /* 0x080fe20000400000 */
[-C--:B------:R-:W-:Y:S01]  /*a460*/  FMUL R118, R118, R8.reuse ;  /* 0x0000000876767220 */ /* 0x080fe20000400000 */
[----:B------:R-:W-:Y:S01]  /*a470*/  MOV R173, UR6 ;  /* 0x0000000600ad7c02 */ /* 0x000fe20008000f00 */
[-C--:B------:R-:W-:Y:S01]  /*a480*/  FMUL R119, R119, R8.reuse ;  /* 0x0000000877777220 */ /* 0x080fe20000400000 */
[----:B------:R-:W-:Y:S01]  /*a490*/  LOP3.LUT P0, RZ, R2, 0x3, RZ, 0xc0, !PT ;  /* 0x0000000302ff7812 */ /* 0x000fe2000780c0ff */
        /* <DEDUP_REMOVED lines=8> */
[----:B-1----:R-:W-:Y:S06]  /*a520*/  @!P1 BRA `(.L_x_63) ;  /* 0x0000004400b89947 */ /* 0x002fec0003800000 */
.L_x_138:
[----:B------:R-:W-:Y:S04]  /*a530*/  BSSY B0, `(.L_x_64) ;  /* 0x000001e000007945 */ /* 0x000fe80003800000 */
[----:B------:R-:W-:Y:S05]  /*a540*/  @P0 BRA `(.L_x_65) ;  /* 0x0000000000700947 */ /* 0x000fea0003800000 */
[----:B------:R-:W2:Y:S01]  /*a550*/  LDC R6, c[0x0][0xa10] ;  /* 0x00028400ff067b82 */ /* 0x000ea20000000800 */
[----:B------:R-:W-:Y:S01]  /*a560*/  R2UR UR4, R170 ;  /* 0x00000000aa0472ca */ /* 0x000fe200000e0000 */
[----:B------:R-:W-:Y:S01]  /*a570*/  ULDC.64 UR6, c[0x0][0x208] ;  /* 0x0000820000067ab9 */ /* 0x000fe20000000a00 */
[----:B------:R-:W-:Y:S02]  /*a580*/  R2UR UR5, R172 ;  /* 0x00000000ac0572ca */ /* 0x000fe400000e0000 */
[----:B-1----:R-:W-:Y:S02]  /*a590*/  LOP3.LUT R0, R2, 0x60, RZ, 0xc0, !PT ;  /* 0x0000006002007812 */ /* 0x002fe400078ec0ff */
[----:B------:R-:W-:Y:S01]  /*a5a0*/  SHF.R.U32.HI R3, RZ, 0x2, R2 ;  /* 0x00000002ff037819 */ /* 0x000fe20000011602 */
[----:B------:R-:W1:Y:S01]  /*a5b0*/  LDC.64 R4, c[0x0][0x688] ;  /* 0x0001a200ff047b82 */ /* 0x000e620000000a00 */
[----:B------:R-:W-:Y:S02]  /*a5c0*/  SHF.R.U32.HI R0, RZ, 0x5, R0 ;  /* 0x00000005ff007819 */ /* 0x000fe40000011600 */
[----:B------:R-:W-:-:S03]  /*a5d0*/  LOP3.LUT R3, R3, 0x7, RZ, 0xc0, !PT ;  /* 0x0000000703037812 */ /* 0x000fc600078ec0ff */
[----:B------:R-:W-:Y:S01]  /*a5e0*/  IADD3 R11, RZ, -UR4, RZ ;  /* 0x80000004ff0b7c10 */ /* 0x000fe2000fffe0ff */
[----:B------:R-:W-:Y:S01]  /*a5f0*/  IMAD.SHL.U32 R0, R0, 0x10, RZ ;  /* 0x0000001000007824 */ /* 0x000fe200078e00ff */
[----:B------:R-:W-:-:S04]  /*a600*/  USHF.L.U32 UR4, UR60, 0x6, URZ ;  /* 0x000000063c047899 */ /* 0x000fc8000800063f */
[----:B------:R-:W-:Y:S01]  /*a610*/  LOP3.LUT R3, R0, 0xfffffff0, R3, 0xe2, !PT ;  /* 0xfffffff000037812 */ /* 0x000fe200078ee203 */
[----:B--2---:R-:W-:-:S03]  /*a620*/  IMAD R11, R6, R11, UR5 ;  /* 0x00000005060b7e24 */ /* 0x004fc6000f8e020b */
[----:B------:R-:W-:-:S04]  /*a630*/  IADD3 R6, R3, UR4, RZ ;  /* 0x0000000403067c10 */ /* 0x000fc8000fffe0ff */
[C---:B------:R-:W-:Y:S01]  /*a640*/  IADD3 R0, R6.reuse, 0x8, RZ ;  /* 0x0000000806007810 */ /* 0x040fe20007ffe0ff */
[----:B-1----:R-:W-:Y:S01]  /*a650*/  IMAD R4, R11, R4, UR4 ;  /* 0x000000040b047e24 */ /* 0x002fe2000f8e0204 */
[----:B------:R-:W-:Y:S02]  /*a660*/  ULDC UR4, c[0x0][0x288] ;  /* 0x0000a20000047ab9 */ /* 0x000fe40000000800 */
[----:B------:R-:W-:Y:S01]  /*a670*/  ISETP.GE.U32.AND P0, PT, R6, UR4, PT ;  /* 0x0000000406007c0c */ /* 0x000fe2000bf06070 */
[----:B------:R-:W-:Y:S01]  /*a680*/  IMAD R4, R5, UR36, R4 ;  /* 0x0000002405047c24 */ /* 0x000fe2000f8e0204 */
[----:B------:R-:W-:Y:S01]  /*a690*/  ISETP.GE.U32.AND P1, PT, R0, UR4, PT ;  /* 0x0000000400007c0c */ /* 0x000fe2000bf26070 */
[----:B------:R-:W-:-:S03]  /*a6a0*/  ULDC.64 UR4, c[0x0][0x680] ;  /* 0x0001a00000047ab9 */ /* 0x000fc60000000a00 */
[----:B------:R-:W-:-:S04]  /*a6b0*/  IADD3 R3, P2, R3, R4, RZ ;  /* 0x0000000403037210 */ /* 0x000fc80007f5e0ff */
[----:B------:R-:W-:Y:S02]  /*a6c0*/  LEA.HI.X.SX32 R0, R4, RZ, 0x1, P2 ;  /* 0x000000ff04007211 */ /* 0x000fe400010f0eff */
[----:B------:R-:W-:-:S04]  /*a6d0*/  LEA R4, P2, R3, UR4, 0x2 ;  /* 0x0000000403047c11 */ /* 0x000fc8000f8410ff */
[----:B------:R-:W-:-:S05]  /*a6e0*/  LEA.HI.X R5, R3, UR5, R0, 0x2, P2 ;  /* 0x0000000503057c11 */ /* 0x000fca00090f1400 */
[----:B------:R2:W-:Y:S04]  /*a6f0*/  @!P0 STG.E desc[UR6][R4.64], R7 ;  /* 0x0000000704008986 */ /* 0x0005e8000c101906 */
[----:B------:R2:W-:Y:S02]  /*a700*/  @!P1 STG.E desc[UR6][R4.64+0x20], R9 ;  /* 0x0000200904009986 */ /* 0x0005e4000c101906 */
.L_x_65:
[----:B------:R-:W-:Y:S05]  /*a710*/  BSYNC B0 ;  /* 0x0000000000007941 */ /* 0x000fea0003800000 */
.L_x_64:
[----:B------:R-:W-:Y:S01]  /*a720*/  ULDC.64 UR4, c[0x0][0x730] ;  /* 0x0001cc0000047ab9 */ /* 0x000fe20000000a00 */
[-C--:B------:R-:W-:Y:S01]  /*a730*/  FMUL R74, R74, R8.reuse ;  /* 0x000000084a4a7220 */ /* 0x080fe20000400000 */
[----:B------:R-:W-:Y:S01]  /*a740*/  ISETP.NE.U32.AND P0, PT, RZ, UR4, PT ;  /* 0x00000004ff007c0c */ /* 0x000fe2000bf05070 */
[-C--:B------:R-:W-:Y:S01]  /*a750*/  FMUL R75, R75, R8.reuse ;  /* 0x000000084b4b7220 */ /* 0x080fe20000400000 */
[-C--:B------:R-:W-:Y:S01]  /*a760*/  FMUL R78, R78, R8.reuse ;  /* 0x000000084e4e7220 */ /* 0x080fe20000400000 */
[-C--:B------:R-:W-:Y:S01]  /*a770*/  FMUL R79, R79, R8.reuse ;  /* 0x000000084f4f7220 */ /* 0x080fe20000400000 */
[----:B------:R-:W-:Y:S01]  /*a780*/  ISETP.NE.AND.EX P0, PT, RZ, UR5, PT, P0 ;  /* 0x00000005ff007c0c */ /* 0x000fe2000bf05300 */
        /* <DEDUP_REMOVED lines=12> */
[----:B------:R-:W-:Y:S06]  /*a850*/  @P0 BRA `(.L_x_66) ;  /* 0x0000000000280947 */ /* 0x000fec0003800000 */
[----:B------:R-:W-:Y:S02]  /*a860*/  ULDC.64 UR4, c[0x0][0x728] ;  /* 0x0001ca0000047ab9 */ /* 0x000fe40000000a00 */
[----:B------:R-:W-:-:S04]  /*a870*/  ISETP.NE.U32.AND P0, PT, RZ, UR4, PT ;  /* 0x00000004ff007c0c */ /* 0x000fc8000bf05070 */
[----:B------:R-:W-:-:S13]  /*a880*/  ISETP.NE.AND.EX P0, PT, RZ, UR5, PT, P0 ;  /* 0x00000005ff007c0c */ /* 0x000fda000bf05300 */
[----:B------:R-:W-:Y:S05]  /*a890*/  @!P0 BRA `(.L_x_67) ;  /* 0x0000000000108947 */ /* 0x000fea0003800000 */
[----:B--2---:R-:W2:Y:S01]  /*a8a0*/  LDC.64 R4, c[0x0][0x728] ;  /* 0x0001ca00ff047b82 */ /* 0x004ea20000000a00 */
[----:B------:R-:W-:Y:S02]  /*a8b0*/  ULDC.64 UR4, c[0x0][0x208] ;  /* 0x0000820000047ab9 */ /* 0x000fe40000000a00 */
[----:B--2---:R3:W5:Y:S01]  /*a8c0*/  LDG.E R171, desc[UR4][R4.64] ;  /* 0x0000000404ab7981 */ /* 0x004762000c1e1900 */
[----:B------:R-:W-:Y:S05]  /*a8d0*/  BRA `(.L_x_66) ;  /* 0x0000000000087947 */ /* 0x000fea0003800000 */
.L_x_67:
[----:B------:R-:W-:Y:S02]  /*a8e0*/  ULDC UR4, c[0x0][0x720] ;  /* 0x0001c80000047ab9 */ /* 0x000fe40000000800 */
[----:B------:R-:W-:-:S07]  /*a8f0*/  MOV R171, UR4 ;  /* 0x0000000400ab7c02 */ /* 0x000fce0008000f00 */
.L_x_66:
[----:B-1----:R-:W-:-:S04]  /*a900*/  MOV R0, RZ ;  /* 0x000000ff00007202 */ /* 0x002fc80000000f00 */
[----:B------:R-:W-:-:S13]  /*a910*/  LOP3.LUT P0, RZ, R0, 0x1bf, RZ, 0xc0, !PT ;  /* 0x000001bf00ff7812 */ /* 0x000fda000780c0ff */
[----:B------:R-:W-:Y:S05]  /*a920*/  @!P0 BRA `(.L_x_68) ;  /* 0x0000000000408947 */ /* 0x000fea0003800000 */
[----:B------:R-:W-:Y:S01]  /*a930*/  MOV R14, 0x0 ;  /* 0x00000000000e7802 */ /* 0x000fe20000000f00 */
[----:B------:R-:W-:Y:S01]  /*a940*/  ULDC.64 UR4, c[0x4][0x70] ;  /* 0x01001c0000047ab9 */ /* 0x000fe20000000a00 */
[----:B------:R-:W-:Y:S01]  /*a950*/  ULDC.64 UR6, c[0x4][0x8] ;  /* 0x0100020000067ab9 */ /* 0x000fe20000000a00 */
[----:B--23--:R-:W-:Y:S01]  /*a960*/  MOV R4, UR4 ;  /* 0x0000000400047c02 */ /* 0x00cfe20008000f00 */
[----:B------:R-:W-:Y:S01]  /*a970*/  IMAD.U32 R5, RZ, RZ, UR5 ;  /* 0x00000005ff057e24 */ /* 0x000fe2000f8e00ff */
[----:B------:R-:W-:Y:S01]  /*a980*/  ULDC.64 UR4, c[0x4][0x78] ;  /* 0x01001e0000047ab9 */ /* 0x000fe20000000a00 */
[----:B------:R-:W1:Y:S01]  /*a990*/  LDC.64 R14, c[0x4][R14] ;  /* 0x010000000e0e7b82 */ /* 0x000e620000000a00 */
[----:B------:R-:W-:Y:S01]  /*a9a0*/  MOV R6, UR4 ;  /* 0x0000000400067c02 */ /* 0x000fe20008000f00 */
[----:B------:R-:W-:Y:S01]  /*a9b0*/  IMAD.MOV.U32 R8, RZ, RZ, 0x70 ;  /* 0x00000070ff087424 */ /* 0x000fe200078e00ff */
[----:B------:R-:W-:Y:S02]  /*a9c0*/  MOV R7, UR5 ;  /* 0x0000000500077c02 */ /* 0x000fe40008000f00 */
[----:B------:R-:W-:-:S02]  /*a9d0*/  MOV R10, UR6 ;  /* 0x00000006000a7c02 */ /* 0x000fc40008000f00 */
[----:B------:R-:W-:Y:S02]  /*a9e0*/  MOV R11, UR7 ;  /* 0x00000007000b7c02 */ /* 0x000fe40008000f00 */
[----:B------:R-:W-:Y:S02]  /*a9f0*/  MOV R12, 0x1 ;  /* 0x00000001000c7802 */ /* 0x000fe40000000f00 */
[----:B------:R-:W-:-:S07]  /*aa00*/  MOV R13, RZ ;  /* 0x000000ff000d7202 */ /* 0x000fce0000000f00 */
[----:B------:R-:W-:-:S07]  /*aa10*/  LEPC R20, `(.L_x_68) ;  /* 0x000000001014794e */ /* 0x000fce0000000000 */
[----:B-1---5:R-:W-:Y:S05]  /*aa20*/  CALL.ABS.NOINC R14 ;  /* 0x000000000e007343 */ /* 0x022fea0003c00000 */
.L_x_68:
[----:B------:R-:W-:Y:S02]  /*aa30*/  R2UR UR4, R19 ;  /* 0x00000000130472ca */ /* 0x000fe400000e0000 */
[----:B------:R-:W-:-:S11]  /*aa40*/  MOV R24, UR38 ;  /* 0x0000002600187c02 */ /* 0x000fd60008000f00 */
[----:B------:R-:W-:-:S05]  /*aa50*/  MOV R3, UR4 ;  /* 0x0000000400037c02 */ /* 0x000fca0008000f00 */
[----:B------:R-:W-:-:S04]  /*aa60*/  IMAD R24, R3, 0x2200, R24 ;  /* 0x0000220003187824 */ /* 0x000fc800078e0218 */
[----:B------:R-:W-:-:S05]  /*aa70*/  VIADD R25, R24, 0x2ee00 ;  /* 0x0002ee0018197836 */ /* 0x000fca0000000000 */
[----:B------:R-:W-:-:S13]  /*aa80*/  LOP3.LUT P0, RZ, R25, 0x1b0, RZ, 0xc0, !PT ;  /* 0x000001b019ff7812 */ /* 0x000fda000780c0ff */
[----:B------:R-:W-:Y:S05]  /*aa90*/  @!P0 BRA `(.L_x_69) ;  /* 0x0000000000408947 */ /* 0x000fea0003800000 */
[----:B------:R-:W-:Y:S01]  /*aaa0*/  MOV R14, 0x0 ;  /* 0x00000000000e7802 */ /* 0x000fe20000000f00 */
[----:B------:R-:W-:Y:S01]  /*aab0*/  ULDC.64 UR4, c[0x4][0x70] ;  /* 0x01001c0000047ab9 */ /* 0x000fe20000000a00 */
[----:B------:R-:W-:Y:S01]  /*aac0*/  ULDC.64 UR6, c[0x4][0x78] ;  /* 0x01001e0000067ab9 */ /* 0x000fe20000000a00 */
[----:B--23--:R-:W-:Y:S02]  /*aad0*/  MOV R4, UR4 ;  /* 0x0000000400047c02 */ /* 0x00cfe40008000f00 */
[----:B------:R-:W-:Y:S01]  /*aae0*/  MOV R5, UR5 ;  /* 0x0000000500057c02 */ /* 0x000fe20008000f00 */
[----:B------:R-:W1:Y:S01]  /*aaf0*/  LDC.64 R14, c[0x4][R14] ;  /* 0x010000000e0e7b82 */ /* 0x000e620000000a00 */
[----:B------:R-:W-:Y:S01]  /*ab00*/  ULDC.64 UR4, c[0x4][0x10] ;  /* 0x0100040000047ab9 */ /* 0x000fe20000000a00 */
[----:B------:R-:W-:Y:S01]  /*ab10*/  MOV R6, UR6 ;  /* 0x0000000600067c02 */ /* 0x000fe20008000f00 */
[----:B------:R-:W-:Y:S01]  /*ab20*/  IMAD.U32 R10, RZ, RZ, UR4 ;  /* 0x00000004ff0a7e24 */ /* 0x000fe2000f8e00ff */
[----:B------:R-:W-:-:S02]  /*ab30*/  MOV R7, UR7 ;  /* 0x0000000700077c02 */ /* 0x000fc40008000f00 */
[----:B------:R-:W-:Y:S02]  /*ab40*/  MOV R11, UR5 ;  /* 0x00000005000b7c02 */ /* 0x000fe40008000f00 */
[----:B------:R-:W-:Y:S02]  /*ab50*/  MOV R8, 0x70 ;  /* 0x0000007000087802 */ /* 0x000fe40000000f00 */
[----:B------:R-:W-:Y:S02]  /*ab60*/  MOV R12, 0x1 ;  /* 0x00000001000c7802 */ /* 0x000fe40000000f00 */
[----:B------:R-:W-:-:S07]  /*ab70*/  MOV R13, RZ ;  /* 0x000000ff000d7202 */ /* 0x000fce0000000f00 */
[----:B------:R-:W-:-:S07]  /*ab80*/  LEPC R20, `(.L_x_69) ;  /* 0x000000001014794e */ /* 0x000fce0000000000 */
[----:B-1---5:R-:W-:Y:S05]  /*ab90*/  CALL.ABS.NOINC R14 ;  /* 0x000000000e007343 */ /* 0x022fea0003c00000 */
.L_x_69:
[C---:B------:R-:W-:Y:S01]  /*aba0*/  IMAD.SHL.U32 R0, R2.reuse, 0x10, RZ ;  /* 0x0000001002007824 */ /* 0x040fe200078e00ff */
[----:B------:R-:W-:Y:S01]  /*abb0*/  SHF.L.U32 R3, R2, 0x5, RZ ;  /* 0x0000000502037819 */ /* 0x000fe200000006ff */
[----:B------:R-:W-:Y:S01]  /*abc0*/  ULDC.64 UR4, c[0x0][0x730] ;  /* 0x0001cc0000047ab9 */ /* 0x000fe20000000a00 */
[----:B--23--:R-:W-:Y:S02]  /*abd0*/  SHF.R.U32.HI R5, RZ, 0x1, R2 ;  /* 0x00000001ff057819 */ /* 0x00cfe40000011602 */
[----:B------:R-:W-:Y:S02]  /*abe0*/  LOP3.LUT R0, R0, 0x600, RZ, 0xc0, !PT ;  /* 0x0000060000007812 */ /* 0x000fe400078ec0ff */
[----:B------:R-:W-:Y:S02]  /*abf0*/  LOP3.LUT R4, R3, 0xc0, RZ, 0xc0, !PT ;  /* 0x000000c003047812 */ /* 0x000fe400078ec0ff */
[----:B------:R-:W-:Y:S02]  /*ac00*/  LOP3.LUT R0, R0, 0x20, R3, 0xf8, !PT ;  /* 0x0000002000007812 */ /* 0x000fe400078ef803 */
[----:B------:R-:W-:-:S02]  /*ac10*/  LOP3.LUT R5, R4, 0x8, R5, 0xf8, !PT ;  /* 0x0000000804057812 */ /* 0x000fc400078ef805 */
[----:B------:R-:W-:Y:S02]  /*ac20*/  LOP3.LUT R4, R0, 0x100, R3, 0xf8, !PT ;  /* 0x0000010000047812 */ /* 0x000fe400078ef803 */
[----:B------:R-:W-:Y:S02]  /*ac30*/  LOP3.LUT R0, R2, 0x7f, RZ, 0xc0, !PT ;  /* 0x0000007f02007812 */ /* 0x000fe400078ec0ff */
[----:B------:R-:W-:Y:S01]  /*ac40*/  ISETP.NE.U32.AND P0, PT, RZ, UR4, PT ;  /* 0x00000004ff007c0c */ /* 0x000fe2000bf05070 */
[----:B------:R-:W-:Y:S01]  /*ac50*/  ULDC UR4, c[0x0][0x720] ;  /* 0x0001c80000047ab9 */ /* 0x000fe20000000800 */
[----:B------:R-:W-:Y:S02]  /*ac60*/  IADD3 R0, R0, 0x1f, RZ ;  /* 0x0000001f00007810 */ /* 0x000fe40007ffe0ff */
[----:B------:R-:W-:Y:S02]  /*ac70*/  SHF.L.U32 R6, R2, 0x2, RZ ;  /* 0x0000000202067819 */ /* 0x000fe400000006ff */
[----:B------:R-:W-:-:S02]  /*ac80*/  ISETP.NE.AND.EX P0, PT, RZ, UR5, PT, P0 ;  /* 0x00000005ff007c0c */ /* 0x000fc4000bf05300 */
[----:B------:R-:W-:Y:S02]  /*ac90*/  ISETP.GT.U32.AND P1, PT, R0, 0x3e, PT ;  /* 0x0000003e0000780c */ /* 0x000fe40003f24070 */
[----:B------:R-:W-:Y:S02]  /*aca0*/  LOP3.LUT R5, R5, 0x18, R6, 0x78, !PT ;  /* 0x0000001805057812 */ /* 0x000fe400078e7806 */
[----:B-----5:R-:W-:Y:S02]  /*acb0*/  FSEL R3, R171, UR4, !P0 ;  /* 0x00000004ab037c08 */ /* 0x020fe4000c000000 */
[----:B------:R-:W-:Y:S02]  /*acc0*/  LOP3.LUT R0, R4, R5, RZ, 0xfc, !PT ;  /* 0x0000000504007212 */ /* 0x000fe400078efcff */
        /* <DEDUP_REMOVED lines=17> */
[----:B------:R-:W-:Y:S01]  /*ade0*/  MOV R20, 0x20 ;  /* 0x0000002000147802 */ /* 0x000fe20000000f00 */
        /* <DEDUP_REMOVED lines=96> */
[----:B------:R-:W-:Y:S01]  /*b3f0*/  F2FP.BF16.F32.PACK_AB R5, R6, R5 ;  /* 0x000000050605723e */ /* 0x000fe200000010ff */
[----:B------:R-:W-:Y:S01]  /*b400*/  IMAD R25, R0, 0x2, R25 ;  /* 0x0000000200197824 */ /* 0x000fe200078e0219 */
[----:B------:R-:W-:-:S02]  /*b410*/  F2FP.BF16.F32.PACK_AB R7, R8, R7 ;  /* 0x000000070807723e */ /* 0x000fc400000010ff */
[----:B------:R-:W-:Y:S02]  /*b420*/  F2FP.BF16.F32.PACK_AB R9, R10, R9 ;  /* 0x000000090a09723e */ /* 0x000fe400000010ff */
[----:B------:R-:W-:Y:S02]  /*b430*/  F2FP.BF16.F32.PACK_AB R4, R153, R4 ;  /* 0x000000049904723e */ /* 0x000fe400000010ff */
[----:B------:R-:W-:Y:S02]  /*b440*/  F2FP.BF16.F32.PACK_AB R6, R157, R156 ;  /* 0x0000009c9d06723e */ /* 0x000fe400000010ff */
[----:B------:R-:W-:Y:S02]  /*b450*/  F2FP.BF16.F32.PACK_AB R8, R161, R160 ;  /* 0x000000a0a108723e */ /* 0x000fe400000010ff */
[----:B------:R-:W-:Y:S02]  /*b460*/  F2FP.BF16.F32.PACK_AB R10, R165, R164 ;  /* 0x000000a4a50a723e */ /* 0x000fe400000010ff */
[----:B------:R-:W-:-:S02]  /*b470*/  F2FP.BF16.F32.PACK_AB R11, R14, R11 ;  /* 0x0000000b0e0b723e */ /* 0x000fc400000010ff */
[----:B------:R-:W-:Y:S02]  /*b480*/  SEL R20, R20, 0xffffffe0, !P0 ;  /* 0xffffffe014147807 */ /* 0x000fe40004000000 */
[----:B------:R-:W-:Y:S01]  /*b490*/  LEA R3, R0, R24, 0x1 ;  /* 0x0000001800037211 */ /* 0x000fe200078e08ff */
[----:B------:R-:W-:Y:S06]  /*b4a0*/  @P1 BRA `(.L_x_70) ;  /* 0x0000000000041947 */ /* 0x000fec0003800000 */
[----:B------:R-:W-:-:S04]  /*b4b0*/  DEPBAR.LE SB0, 0x1 ;  /* 0x000080400000791a */ /* 0x000fc80000000000 */
.L_x_70:
[----:B------:R-:W-:Y:S05]  /*b4c0*/  WARPSYNC.ALL ;  /* 0x0000000000007948 */ /* 0x000fea0003800000 */
[----:B------:R-:W-:Y:S01]  /*b4d0*/  BAR.SYNC.DEFER_BLOCKING 0x1, 0x80 ;  /* 0x0042000000007b1d */ /* 0x000fe20000010000 */
[----:B------:R-:W-:Y:S02]  /*b4e0*/  IADD3 R0, R25, R20, RZ ;  /* 0x0000001419007210 */ /* 0x000fe40007ffe0ff */
[----:B------:R-:W-:Y:S02]  /*b4f0*/  F2FP.BF16.F32.PACK_AB R12, R12, R13 ;  /* 0x0000000d0c0c723e */ /* 0x000fe400000010ff */
[----:B------:R-:W-:Y:S01]  /*b500*/  F2FP.BF16.F32.PACK_AB R13, R139, R138 ;  /* 0x0000008a8b0d723e */ /* 0x000fe200000010ff */
[----:B------:R-:W-:Y:S01]  /*b510*/  BSSY B0, `(.L_x_71) ;  /* 0x0000021000007945 */ /* 0x000fe20003800000 */
[----:B------:R-:W-:-:S02]  /*b520*/  F2FP.BF16.F32.PACK_AB R14, R141, R140 ;  /* 0x0000008c8d0e723e */ /* 0x000fc400000010ff */
[----:B------:R-:W-:Y:S02]  /*b530*/  F2FP.BF16.F32.PACK_AB R15, R15, R142 ;  /* 0x0000008e0f0f723e */ /* 0x000fe400000010ff */
[----:B------:R-:W-:Y:S02]  /*b540*/  F2FP.BF16.F32.PACK_AB R28, R28, R21 ;  /* 0x000000151c1c723e */ /* 0x000fe400000010ff */
[----:B------:R-:W-:Y:S02]  /*b550*/  F2FP.BF16.F32.PACK_AB R29, R29, R146 ;  /* 0x000000921d1d723e */ /* 0x000fe400000010ff */
[----:B------:R-:W-:Y:S02]  /*b560*/  F2FP.BF16.F32.PACK_AB R30, R30, R27 ;  /* 0x0000001b1e1e723e */ /* 0x000fe400000010ff */
[----:B------:R-:W-:Y:S02]  /*b570*/  F2FP.BF16.F32.PACK_AB R31, R31, R150 ;  /* 0x000000961f1f723e */ /* 0x000fe400000010ff */
[----:B------:R-:W-:Y:S01]  /*b580*/  IADD3 R20, R20, 0x1000, R25 ;  /* 0x0000100014147810 */ /* 0x000fe20007ffe019 */
[----:B------:R1:W-:Y:S04]  /*b590*/  STSM.16.M88.4 [R3+0x2ee00], R4 ;  /* 0x02ee000403007844 */ /* 0x0003e80000000200 */
[----:B------:R1:W-:Y:S01]  /*b5a0*/  STSM.16.M88.4 [R0], R8 ;  /* 0x0000000800007844 */ /* 0x0003e20000000200 */
[----:B------:R-:W-:Y:S01]  /*b5b0*/  @!PT LDS RZ, [RZ] ;  /* 0x00000000fffff984 */ /* 0x000fe20000000800 */
[----:B------:R-:W-:Y:S01]  /*b5c0*/  @!PT LDS RZ, [RZ] ;  /* 0x00000000fffff984 */ /* 0x000fe20000000800 */
[----:B------:R-:W-:Y:S01]  /*b5d0*/  @!PT LDS RZ, [RZ] ;  /* 0x00000000fffff984 */ /* 0x000fe20000000800 */
[----:B------:R-:W-:Y:S01]  /*b5e0*/  @!PT LDS RZ, [RZ] ;  /* 0x00000000fffff984 */ /* 0x000fe20000000800 */
[----:B------:R2:W-:Y:S06]  /*b5f0*/  MEMBAR.ALL.CTA ;  /* 0x0000000000007992 */ /* 0x0005ec0000008000 */
[----:B--2---:R-:W2:Y:S02]  /*b600*/  FENCE.VIEW.ASYNC.S ;  /* 0x00000000000073c6 */ /* 0x004ea40000000000 */
[----:B--2---:R-:W-:Y:S06]  /*b610*/  BAR.SYNC.DEFER_BLOCKING 0x1, 0x80 ;  /* 0x0042000000007b1d */ /* 0x004fec0000010000 */
[----:B------:R-:W-:Y:S05]  /*b620*/  @P1 BRA `(.L_x_72) ;  /* 0x00000000003c1947 */ /* 0x000fea0003800000 */
[----:B------:R-:W-:Y:S01]  /*b630*/  R2UR UR4, R170 ;  /* 0x00000000aa0472ca */ /* 0x000fe200000e0000 */
[----:B------:R-:W-:Y:S01]  /*b640*/  ULDC.64 UR8, c[0x0][0x198] ;  /* 0x0000660000087ab9 */ /* 0x000fe20000000a00 */
[----:B------:R-:W-:Y:S01]  /*b650*/  R2UR UR5, R172 ;  /* 0x00000000ac0572ca */ /* 0x000fe200000e0000 */
[----:B------:R-:W-:Y:S01]  /*b660*/  UIADD3 UR6, UP0, UR8, 0x670, URZ ;  /* 0x0000067008067890 */ /* 0x000fe2000ff1e03f */
[----:B------:R-:W-:Y:S01]  /*b670*/  R2UR UR32, R24 ;  /* 0x00000000182072ca */ /* 0x000fe200000e0000 */
[----:B------:R-:W-:Y:S02]  /*b680*/  USHF.L.U32 UR34, UR60, 0x6, URZ ;  /* 0x000000063c227899 */ /* 0x000fe4000800063f */
[----:B------:R-:W-:Y:S01]  /*b690*/  UIADD3.X UR7, URZ, UR9, URZ, UP0, !UPT ;  /* 0x000000093f077290 */ /* 0x000fe200087fe43f */
[----:B------:R-:W-:-:S05]  /*b6a0*/  UMOV UR33, URZ ;  /* 0x0000003f00217c82 */ /* 0x000fca0008000000 */
[----:B------:R-:W-:-:S03]  /*b6b0*/  UIADD3 UR35, -UR4, URZ, URZ ;  /* 0x0000003f04237290 */ /* 0x000fc6000fffe13f */
[----:B------:R-:W-:Y:S01]  /*b6c0*/  ULDC UR4, c[0x0][0xa10] ;  /* 0x0002840000047ab9 */ /* 0x000fe20000000800 */
[----:B------:R-:W-:Y:S02]  /*b6d0*/  UIADD3 UR32, UR32, 0x2ee00, URZ ;  /* 0x0002ee0020207890 */ /* 0x000fe4000fffe03f */
[----:B------:R-:W-:-:S09]  /*b6e0*/  UIMAD UR35, UR4, UR35, UR5 ;  /* 0x00000023042372a4 */ /* 0x000fd2000f8e0205 */
[----:B------:R2:W-:Y:S01]  /*b6f0*/  UTMASTG.4D [UR32], [UR6] ;  /* 0x00000020060073b5 */ /* 0x0005e20008018000 */
[----:B------:R0:W-:Y:S01]  /*b700*/  UTMACMDFLUSH ;  /* 0x00000000000079b7 */ /* 0x0001e20000000000 */
[----:B--2---:R-:W-:-:S04]  /*b710*/  DEPBAR.LE SB0, 0x1 ;  /* 0x000080400000791a */ /* 0x004fc80000000000 */
.L_x_72:
[----:B------:R-:W-:Y:S05]  /*b720*/  BSYNC B0 ;  /* 0x0000000000007941 */ /* 0x000fea0003800000 */
.L_x_71:
[----:B------:R-:W-:Y:S01]  /*b730*/  BAR.SYNC.DEFER_BLOCKING 0x1, 0x80 ;  /* 0x0042000000007b1d */ /* 0x000fe20000010000 */
[----:B-1----:R-:W-:Y:S02]  /*b740*/  F2FP.BF16.F32.PACK_AB R4, R121, R120 ;  /* 0x000000787904723e */ /* 0x002fe400000010ff */
[----:B------:R-:W-:Y:S02]  /*b750*/  F2FP.BF16.F32.PACK_AB R5, R123, R122 ;  /* 0x0000007a7b05723e */ /* 0x000fe400000010ff */
[----:B------:R-:W-:Y:S01]  /*b760*/  F2FP.BF16.F32.PACK_AB R6, R125, R124 ;  /* 0x0000007c7d06723e */ /* 0x000fe200000010ff */
[----:B------:R-:W-:Y:S01]  /*b770*/  BSSY B0, `(.L_x_73) ;  /* 0x0000020000007945 */ /* 0x000fe20003800000 */
[----:B------:R-:W-:Y:S02]  /*b780*/  F2FP.BF16.F32.PACK_AB R7, R127, R126 ;  /* 0x0000007e7f07723e */ /* 0x000fe400000010ff */
[----:B------:R-:W-:Y:S02]  /*b790*/  F2FP.BF16.F32.PACK_AB R8, R129, R128 ;  /* 0x000000808108723e */ /* 0x000fe400000010ff */
[----:B------:R-:W-:-:S02]  /*b7a0*/  F2FP.BF16.F32.PACK_AB R9, R131, R130 ;  /* 0x000000828309723e */ /* 0x000fc400000010ff */
[----:B------:R-:W-:Y:S02]  /*b7b0*/  F2FP.BF16.F32.PACK_AB R10, R133, R132 ;  /* 0x00000084850a723e */ /* 0x000fe400000010ff */
[----:B------:R-:W-:Y:S01]  /*b7c0*/  F2FP.BF16.F32.PACK_AB R11, R135, R134 ;  /* 0x00000086870b723e */ /* 0x000fe200000010ff */
        /* <DEDUP_REMOVED lines=17> */
[----:B------:R-:W-:Y:S01]  /*b8e0*/  UMOV UR9, 0x20 ;  /* 0x0000002000097882 */ /* 0x000fe20000000000 */
[----:B------:R-:W-:-:S04]  /*b8f0*/  UMOV UR12, UR36 ;  /* 0x00000024000c7c82 */ /* 0x000fc80008000000 */
[----:B------:R-:W-:-:S03]  /*b900*/  UIADD3 UR11, -UR4, URZ, URZ ;  /* 0x0000003f040b7290 */ /* 0x000fc6000fffe13f */
[----:B------:R-:W-:Y:S01]  /*b910*/  ULDC UR4, c[0x0][0xa10] ;  /* 0x0002840000047ab9 */ /* 0x000fe20000000800 */
[----:B------:R-:W-:Y:S02]  /*b920*/  UIADD3 UR8, UR8, 0x2fe00, URZ ;  /* 0x0002fe0008087890 */ /* 0x000fe4000fffe03f */
[----:B------:R-:W-:-:S09]  /*b930*/  UIMAD UR11, UR4, UR11, UR5 ;  /* 0x0000000b040b72a4 */ /* 0x000fd2000f8e0205 */
[----:B------:R2:W-:Y:S01]  /*b940*/  UTMASTG.4D [UR8], [UR6] ;  /* 0x00000008060073b5 */ /* 0x0005e20008018000 */
[----:B------:R0:W-:Y:S01]  /*b950*/  UTMACMDFLUSH ;  /* 0x00000000000079b7 */ /* 0x0001e20000000000 */
[----:B--2---:R-:W-:-:S04]  /*b960*/  DEPBAR.LE SB0, 0x1 ;  /* 0x000080400000791a */ /* 0x004fc80000000000 */
.L_x_74:
[----:B------:R-:W-:Y:S05]  /*b970*/  BSYNC B0 ;  /* 0x0000000000007941 */ /* 0x000fea0003800000 */
.L_x_73:
        /* <DEDUP_REMOVED lines=10> */
[----:B------:R1:W-:Y:S04]  /*ba20*/  STSM.16.M88.4 [R25], R4 ;  /* 0x0000000419007844 */ /* 0x0003e80000000200 */
        /* <DEDUP_REMOVED lines=25> */
.L_x_76:
[----:B------:R-:W-:Y:S05]  /*bbc0*/  BSYNC B0 ;  /* 0x0000000000007941 */ /* 0x000fea0003800000 */
.L_x_75:
[----:B------:R-:W-:Y:S01]  /*bbd0*/  BAR.SYNC.DEFER_BLOCKING 0x1, 0x80 ;  /* 0x0042000000007b1d */ /* 0x000fe20000010000 */
[----:B------:R-:W-:Y:S02]  /*bbe0*/  F2FP.BF16.F32.PACK_AB R96, R97, R96 ;  /* 0x000000606160723e */ /* 0x000fe400000010ff */
[----:B------:R-:W-:Y:S02]  /*bbf0*/  F2FP.BF16.F32.PACK_AB R97, R99, R98 ;  /* 0x000000626361723e */ /* 0x000fe400000010ff */
[----:B-1----:R-:W-:Y:S01]  /*bc00*/  F2FP.BF16.F32.PACK_AB R4, R89, R88 ;  /* 0x000000585904723e */ /* 0x002fe200000010ff */
        /* <DEDUP_REMOVED lines=32> */
.L_x_78:
[----:B------:R-:W-:Y:S05]  /*be10*/  BSYNC B0 ;  /* 0x0000000000007941 */ /* 0x000fea0003800000 */
.L_x_77:
[----:B------:R-:W-:Y:S01]  /*be20*/  BAR.SYNC.DEFER_BLOCKING 0x1, 0x80 ;  /* 0x0042000000007b1d */ /* 0x000fe20000010000 */
[----:B------:R-:W-:Y:S02]  /*be30*/  F2FP.BF16.F32.PACK_AB R72, R73, R72 ;  /* 0x000000484948723e */ /* 0x000fe400000010ff */
        /* <DEDUP_REMOVED lines=15> */
[----:B---3--:R-:W3:Y:S02]  /*bf30*/  FENCE.VIEW.ASYNC.S ;  /* 0x00000000000073c6 */ /* 0x008ee40000000000 */
[----:B---3--:R-:W-:Y:S06]  /*bf40*/  BAR.SYNC.DEFER_BLOCKING 0x1, 0x80 ;  /* 0x0042000000007b1d */ /* 0x008fec0000010000 */
        /* <DEDUP_REMOVED lines=16> */
[----:B---3--:R-:W-:-:S04]  /*c050*/  DEPBAR.LE SB0, 0x1 ;  /* 0x000080400000791a */ /* 0x008fc80000000000 */
.L_x_80:
[----:B------:R-:W-:Y:S05]  /*c060*/  BSYNC B0 ;  /* 0x0000000000007941 */ /* 0x000fea0003800000 */
.L_x_79:
        /* <DEDUP_REMOVED lines=17> */
[----:B----4-:R-:W4:Y:S02]  /*c180*/  FENCE.VIEW.ASYNC.S ;  /* 0x00000000000073c6 */ /* 0x010f240000000000 */
[----:B----4-:R-:W-:Y:S06]  /*c190*/  BAR.SYNC.DEFER_BLOCKING 0x1, 0x80 ;  /* 0x0042000000007b1d */ /* 0x010fec0000010000 */
        /* <DEDUP_REMOVED lines=16> */
[----:B----4-:R-:W-:-:S04]  /*c2a0*/  DEPBAR.LE SB0, 0x1 ;  /* 0x000080400000791a */ /* 0x010fc80000000000 */
.L_x_82:
[----:B------:R-:W-:Y:S05]  /*c2b0*/  BSYNC B0 ;  /* 0x0000000000007941 */ /* 0x000fea0003800000 */
.L_x_81:
[----:B------:R-:W-:Y:S06]  /*c2c0*/  BAR.SYNC.DEFER_BLOCKING 0x1, 0x80 ;  /* 0x0042000000007b1d */ /* 0x000fec0000010000 */
[----:B------:R-:W-:Y:S01]  /*c2d0*/  BSSY B0, `(.L_x_83) ;  /* 0x000001a000007945 */ /* 0x000fe20003800000 */
[----:B------:R4:W-:Y:S04]  /*c2e0*/  STSM.16.M88.4 [R25], R56 ;  /* 0x0000003819007844 */ /* 0x0009e80000000200 */
[----:B------:R4:W-:Y:S01]  /*c2f0*/  STSM.16.M88.4 [R0], R64 ;  /* 0x0000004000007844 */ /* 0x0009e20000000200 */
[----:B------:R-:W-:Y:S01]  /*c300*/  @!PT LDS RZ, [RZ] ;  /* 0x00000000fffff984 */ /* 0x000fe20000000800 */
[----:B------:R-:W-:Y:S01]  /*c310*/  @!PT LDS RZ, [RZ] ;  /* 0x00000000fffff984 */ /* 0x000fe20000000800 */
[----:B------:R-:W-:Y:S01]  /*c320*/  @!PT LDS RZ, [RZ] ;  /* 0x00000000fffff984 */ /* 0x000fe20000000800 */
[----:B------:R-:W-:Y:S01]  /*c330*/  @!PT LDS RZ, [RZ] ;  /* 0x00000000fffff984 */ /* 0x000fe20000000800 */
[----:B------:R5:W-:Y:S06]  /*c340*/  MEMBAR.ALL.CTA ;  /* 0x0000000000007992 */ /* 0x000bec0000008000 */
[----:B-----5:R-:W5:Y:S02]  /*c350*/  FENCE.VIEW.ASYNC.S ;  /* 0x00000000000073c6 */ /* 0x020f640000000000 */
[----:B-----5:R-:W-:Y:S06]  /*c360*/  BAR.SYNC.DEFER_BLOCKING 0x1, 0x80 ;  /* 0x0042000000007b1d */ /* 0x020fec0000010000 */
        /* <DEDUP_REMOVED lines=14> */
[----:B------:R1:W-:Y:S02]  /*c450*/  UTMASTG.4D [UR8], [UR6] ;  /* 0x00000008060073b5 */ /* 0x0003e40008018000 */
[----:B-1----:R0:W-:Y:S02]  /*c460*/  UTMACMDFLUSH ;  /* 0x00000000000079b7 */ /* 0x0021e40000000000 */
.L_x_84:
[----:B------:R-:W-:Y:S05]  /*c470*/  BSYNC B0 ;  /* 0x0000000000007941 */ /* 0x000fea0003800000 */
.L_x_83:
[----:B------:R-:W-:Y:S01]  /*c480*/  R2UR UR4, R19 ;  /* 0x00000000130472ca */ /* 0x000fe200000e0000 */
[----:B------:R-:W-:-:S04]  /*c490*/  DEPBAR.LE SB0, 0x0 ;  /* 0x000080000000791a */ /* 0x000fc80000000000 */
[----:B------:R-:W-:-:S08]  /*c4a0*/  LOP3.LUT R23, R23, 0x1, RZ, 0x3c, !PT ;  /* 0x0000000117177812 */ /* 0x000fd000078e3cff */
[----:B------:R-:W-:-:S04]  /*c4b0*/  ULEA UR4, UR4, 0xfffffff8, 0x3 ;  /* 0xfffffff804047891 */ /* 0x000fc8000f8e183f */
[----:B------:R-:W-:-:S04]  /*c4c0*/  ULOP3.LUT UR4, UR4, 0x8, URZ, 0xc0, !UPT ;  /* 0x0000000804047892 */ /* 0x000fc8000f8ec03f */
[----:B------:R-:W-:-:S06]  /*c4d0*/  ULOP3.LUT UR4, UR4, 0x18, URZ, 0x3c, !UPT ;  /* 0x0000001804047892 */ /* 0x000fcc000f8e3c3f */
[----:B--2-4-:R-:W-:Y:S01]  /*c4e0*/  MOV R0, UR4 ;  /* 0x0000000400007c02 */ /* 0x014fe20008000f00 */
[----:B------:R-:W-:Y:S02]  /*c4f0*/  ULDC UR4, c[0x0][0xc] ;  /* 0x0000030000047ab9 */ /* 0x000fe40000000800 */
[----:B------:R-:W-:Y:S01]  /*c500*/  IADD3 R17, R17, UR4, RZ ;  /* 0x0000000411117c10 */ /* 0x000fe2000fffe0ff */
[----:B------:R-:W-:Y:S01]  /*c510*/  ULDC UR4, c[0x0][0xa00] ;  /* 0x0002800000047ab9 */ /* 0x000fe20000000800 */
[----:B------:R2:W-:Y:S02]  /*c520*/  SYNCS.ARRIVE.TRANS64.A1T0 RZ, [R0+UR38+0x35490], RZ ;  /* 0x035490ff00ff79a7 */ /* 0x0005e40008100026 */
[----:B------:R-:W-:-:S13]  /*c530*/  ISETP.GE.AND P0, PT, R17, UR4, PT ;  /* 0x0000000411007c0c */ /* 0x000fda000bf06270 */
[----:B--2---:R-:W-:Y:S05]  /*c540*/  @!P0 BRA `(.L_x_85) ;  /* 0xffffff4800188947 */ /* 0x004fea000383ffff */
[----:B------:R-:W-:Y:S05]  /*c550*/  EXIT ;  /* 0x000000000000794d */ /* 0x000fea0003800000 */
.L_x_6:
[----:B------:R-:W-:-:S08]  /*c560*/  NOP ;  /* 0x0000000000007918 */ /* 0x000fd00000000000 */
[----:B------:R-:W2:-:S00]  /*c570*/  USETMAXREG.DEALLOC.CTAPOOL 0x18 ;  /* 0x00000018000079c8 */ /* 0x000e8000080e0500 */
[----:B------:R-:W-:-:S13]  /*c580*/  PLOP3.LUT P3, PT, PT, PT, UP0, 0x80, 0x0 ;  /* 0x000000000000781c */ /* 0x000fda0003f6f008 */
[----:B--2---:R-:W-:Y:S05]  /*c590*/  @!P3 BRA `(.L_x_86) ;  /* 0x0000000c0038b947 */ /* 0x004fea0003800000 */
[----:B------:R-:W-:-:S13]  /*c5a0*/  PLOP3.LUT P2, PT, PT, PT, UP1, 0x80, 0x0 ;  /* 0x000000000000781c */ /* 0x000fda0003f4f018 */
[----:B-1----:R-:W-:Y:S05]  /*c5b0*/  @P2 EXIT ;  /* 0x000000000000294d */ /* 0x002fea0003800000 */
[----:B------:R-:W-:Y:S02]  /*c5c0*/  ULDC UR4, c[0x0][0xa00] ;  /* 0x0002800000047ab9 */ /* 0x000fe40000000800 */
[----:B------:R-:W-:-:S13]  /*c5d0*/  ISETP.GE.AND P2, PT, R17, UR4, PT ;  /* 0x0000000411007c0c */ /* 0x000fda000bf46270 */
[----:B------:R-:W-:Y:S05]  /*c5e0*/  @P2 EXIT ;  /* 0x000000000000294d */ /* 0x000fea0003800000 */
[----:B------:R-:W-:Y:S01]  /*c5f0*/  R2UR UR4, R16 ;  /* 0x00000000100472ca */ /* 0x000fe200000e0000 */
[----:B------:R-:W-:Y:S01]  /*c600*/  BSSY B0, `(.L_x_87) ;  /* 0x00000c6000007945 */ /* 0x000fe20003800000 */
[----:B------:R-:W-:Y:S01]  /*c610*/  LOP3.LUT P2, RZ, R2, 0x1f, RZ, 0xc0, !PT ;  /* 0x0000001f02ff7812 */ /* 0x000fe2000784c0ff */
[----:B------:R-:W-:Y:S01]  /*c620*/  IMAD.MOV.U32 R4, RZ, RZ, 0x1 ;  /* 0x00000001ff047424 */ /* 0x000fe200078e00ff */
[----:B------:R-:W-:Y:S01]  /*c630*/  MOV R0, RZ ;  /* 0x000000ff00007202 */ /* 0x000fe20000000f00 */
[----:B------:R-:W-:Y:S01]  /*c640*/  ULDC UR25, c[0x0][0xc] ;  /* 0x0000030000197ab9 */ /* 0x000fe20000000800 */
[----:B------:R-:W-:Y:S01]  /*c650*/  PLOP3.LUT P0, PT, P2, P0, PT, 0x2a, 0x0 ;  /* 0x000000000000781c */ /* 0x000fe20001700572 */
[----:B------:R-:W-:Y:S01]  /*c660*/  ULDC.64 UR22, c[0x0][0x198] ;  /* 0x0000660000167ab9 */ /* 0x000fe20000000a00 */
[----:B------:R-:W-:Y:S01]  /*c670*/  MOV R5, 0x1 ;  /* 0x0000000100057802 */ /* 0x000fe20000000f00 */
[----:B------:R-:W-:-:S04]  /*c680*/  ULDC UR26, c[0x0][0xa00] ;  /* 0x00028000001a7ab9 */ /* 0x000fc80000000800 */
[----:B------:R-:W-:-:S12]  /*c690*/  ULOP3.LUT UR24, UR4, 0x2, URZ, 0xfc, !UPT ;  /* 0x0000000204187892 */ /* 0x000fd8000f8efc3f */
.L_x_102:
[----:B------:R-:W1:Y:S01]  /*c6a0*/  LDC R6, c[0x0][0xa04] ;  /* 0x00028100ff067b82 */ /* 0x000e620000000800 */
[----:B------:R-:W-:Y:S01]  /*c6b0*/  MOV R7, R17 ;  /* 0x0000001100077202 */ /* 0x000fe20000000f00 */
[----:B------:R-:W-:-:S06]  /*c6c0*/  UMOV UR4, 0xffffffff ;  /* 0xffffffff00047882 */ /* 0x000fcc0000000000 */
[----:B------:R-:W2:Y:S08]  /*c6d0*/  LDC R10, c[0x0][0xa10] ;  /* 0x00028400ff0a7b82 */ /* 0x000eb00000000800 */
[----:B------:R-:W3:Y:S01]  /*c6e0*/  LDC R13, c[0x0][0xa1c] ;  /* 0x00028700ff0d7b82 */ /* 0x000ee20000000800 */
[----:B-1----:R-:W-:Y:S02]  /*c6f0*/  ISETP.NE.AND P2, PT, R6, 0x1, PT ;  /* 0x000000010600780c */ /* 0x002fe40003f45270 */
[----:B--2---:R-:W-:-:S11]  /*c700*/  ISETP.NE.AND P3, PT, R10, 0x1, PT ;  /* 0x000000010a00780c */ /* 0x004fd60003f65270 */
[----:B------:R-:W1:Y:S01]  /*c710*/  @P2 LDC.64 R8, c[0x0][0xa08] ;  /* 0x00028200ff082b82 */ /* 0x000e620000000a00 */
[----:B---3--:R-:W-:-:S07]  /*c720*/  ISETP.NE.AND P4, PT, R13, 0x1, PT ;  /* 0x000000010d00780c */ /* 0x008fce0003f85270 */
[----:B------:R-:W2:Y:S08]  /*c730*/  @P3 LDC R12, c[0x0][0xa14] ;  /* 0x00028500ff0c3b82 */ /* 0x000eb00000000800 */
[----:B------:R-:W3:Y:S08]  /*c740*/  @P3 LDC R11, c[0x0][0xa18] ;  /* 0x00028600ff0b3b82 */ /* 0x000ef00000000800 */
[----:B------:R-:W4:Y:S01]  /*c750*/  @P4 LDC.64 R2, c[0x0][0xa20] ;  /* 0x00028800ff024b82 */ /* 0x000f220000000a00 */
[----:B-1----:R-:W-:-:S05]  /*c760*/  @P2 IMAD.HI.U32 R8, R17, R8, RZ ;  /* 0x0000000811082227 */ /* 0x002fca00078e00ff */
[----:B------:R-:W-:-:S04]  /*c770*/  @P2 SHF.R.U32.HI R7, RZ, R9, R8 ;  /* 0x00000009ff072219 */ /* 0x000fc80000011608 */
[----:B------:R-:W-:Y:S01]  /*c780*/  MOV R9, R7 ;  /* 0x0000000700097202 */ /* 0x000fe20000000f00 */
[----:B--2---:R-:W-:-:S05]  /*c790*/  @P3 IMAD.HI.U32 R8, R7, R12, RZ ;  /* 0x0000000c07083227 */ /* 0x004fca00078e00ff */
[----:B---3--:R-:W-:-:S05]  /*c7a0*/  @P3 SHF.R.U32.HI R9, RZ, R11, R8 ;  /* 0x0000000bff093219 */ /* 0x008fca0000011608 */
[----:B----4-:R-:W-:-:S04]  /*c7b0*/  @P4 IMAD.HI.U32 R8, R9, R2, RZ ;  /* 0x0000000209084227 */ /* 0x010fc800078e00ff */
[----:B------:R-:W-:Y:S01]  /*c7c0*/  IMAD.MOV.U32 R2, RZ, RZ, R9 ;  /* 0x000000ffff027224 */ /* 0x000fe200078e0009 */
[----:B------:R-:W-:Y:S02]  /*c7d0*/  @P4 SHF.R.U32.HI R2, RZ, R3, R8 ;  /* 0x00000003ff024219 */ /* 0x000fe40000011608 */
[----:B------:R-:W-:Y:S02]  /*c7e0*/  IADD3 R3, -R9, RZ, RZ ;  /* 0x000000ff09037210 */ /* 0x000fe40007ffe1ff */
[----:B------:R-:W-:-:S03]  /*c7f0*/  IADD3 R2, -R2, RZ, RZ ;  /* 0x000000ff02027210 */ /* 0x000fc60007ffe1ff */
[----:B------:R-:W-:Y:S02]  /*c800*/  IMAD R10, R10, R3, R7 ;  /* 0x000000030a0a7224 */ /* 0x000fe400078e0207 */
[----:B------:R-:W-:Y:S01]  /*c810*/  IMAD R2, R13, R2, R9 ;  /* 0x000000020d027224 */ /* 0x000fe200078e0209 */
[----:B------:R-:W-:Y:S06]  /*c820*/  BRA.DIV UR4, `(.L_x_88) ;  /* 0x0000002604147947 */ /* 0x000fec000b800000 */
[----:B------:R-:W-:-:S13]  /*c830*/  ELECT P6, URZ, PT ;  /* 0x00000000003f782f */ /* 0x000fda00038c0000 */
.L_x_141:
[----:B------:R-:W-:Y:S01]  /*c840*/  IADD3 R3, -R7, RZ, RZ ;  /* 0x000000ff07037210 */ /* 0x000fe20007ffe1ff */
[----:B------:R-:W-:Y:S04]  /*c850*/  BSSY B1, `(.L_x_89) ;  /* 0x0000049000017945 */ /* 0x000fe80003800000 */
[----:B------:R-:W-:Y:S02]  /*c860*/  IMAD R3, R6, R3, R17 ;  /* 0x0000000306037224 */ /* 0x000fe400078e0211 */
[----:B------:R-:W-:-:S03]  /*c870*/  IMAD.MOV.U32 R6, RZ, RZ, RZ ;  /* 0x000000ffff067224 */ /* 0x000fc600078e00ff */
[----:B------:R-:W-:Y:S01]  /*c880*/  SHF.L.U32 R3, R3, 0x7, RZ ;  /* 0x0000000703037819 */ /* 0x000fe200000006ff */
[----:B------:R-:W-:Y:S06]  /*c890*/  @!P6 BRA `(.L_x_90) ;  /* 0x000000040010e947 */ /* 0x000fec0003800000 */
[----:B------:R-:W1:Y:S01]  /*c8a0*/  S2R R7, SR_CgaCtaId ;  /* 0x0000000000077919 */ /* 0x000e620000008800 */
[----:B------:R-:W-:-:S04]  /*c8b0*/  MOV R6, 0x400 ;  /* 0x0000040000067802 */ /* 0x000fc80000000f00 */
[----:B-1----:R-:W-:Y:S02]  /*c8c0*/  LEA R9, R7, R6, 0x18 ;  /* 0x0000000607097211 */ /* 0x002fe400078ec0ff */
[----:B------:R-:W-:Y:S02]  /*c8d0*/  SHF.L.U32 R6, R5, 0x1f, RZ ;  /* 0x0000001f05067819 */ /* 0x000fe400000006ff */
[----:B------:R-:W-:-:S04]  /*c8e0*/  LEA R7, R0, R9, 0x3 ;  /* 0x0000000900077211 */ /* 0x000fc800078e18ff */
[----:B------:R-:W1:Y:S02]  /*c8f0*/  SYNCS.PHASECHK.TRANS64.TRYWAIT P2, [R7+URZ+0x35460], R6 ;  /* 0x03546006070075a7 */ /* 0x000e64000804017f */
[----:B-1----:R-:W-:Y:S05]  /*c900*/  @!P2 BRA `(.L_x_91) ;  /* 0x0000002000fca947 */ /* 0x002fea0003800000 */
.L_x_142:
[----:B------:R-:W-:Y:S01]  /*c910*/  UPRMT UR4, UR24, 0x9910, URZ ;  /* 0x0000991018047896 */ /* 0x000fe2000800003f */
[----:B-1----:R-:W-:-:S03]  /*c920*/  @P1 MOV R6, 0x7000 ;  /* 0x0000700000061802 */ /* 0x002fc60000000f00 */
[----:B------:R-:W-:Y:S01]  /*c930*/  UISETP.NE.AND UP0, UPT, UR4, 0x2, UPT ;  /* 0x000000020400788c */ /* 0x000fe2000bf05270 */
[----:B------:R1:W-:Y:S05]  /*c940*/  @P1 SYNCS.ARRIVE.TRANS64 RZ, [R7+URZ+0x35450], R6 ;  /* 0x0354500607ff19a7 */ /* 0x0003ea000800003f */
[----:B------:R-:W-:-:S13]  /*c950*/  PLOP3.LUT P2, PT, PT, PT, UP0, 0x80, 0x0 ;  /* 0x000000000000781c */ /* 0x000fda0003f4f008 */
[----:B-1----:R-:W-:Y:S05]  /*c960*/  @P2 BRA `(.L_x_92) ;  /* 0x0000000000042947 */ /* 0x002fea0003800000 */
[----:B------:R-:W-:Y:S01]  /*c970*/  BPT.TRAP 0x1 ;  /* 0x000000040000795c */ /* 0x000fe20000300000 */
.L_x_92:
[----:B------:R-:W-:Y:S05]  /*c980*/  @P0 BRA `(.L_x_93) ;  /* 0x0000000000040947 */ /* 0x000fea0003800000 */
[----:B------:R-:W-:Y:S01]  /*c990*/  BPT.TRAP 0x1 ;  /* 0x000000040000795c */ /* 0x000fe20000300000 */
.L_x_93:
[----:B------:R-:W-:Y:S01]  /*c9a0*/  R2UR UR5, R9 ;  /* 0x00000000090572ca */ /* 0x000fe200000e0000 */
[----:B------:R-:W-:Y:S01]  /*c9b0*/  UIADD3 UR4, UP0, UR22, 0xf0, URZ ;  /* 0x000000f016047890 */ /* 0x000fe2000ff1e03f */
[----:B------:R-:W-:Y:S01]  /*c9c0*/  R2UR UR14, R0 ;  /* 0x00000000000e72ca */ /* 0x000fe200000e0000 */
[----:B------:R-:W-:Y:S01]  /*c9d0*/  UMOV UR10, URZ ;  /* 0x0000003f000a7c82 */ /* 0x000fe20008000000 */
[----:B------:R-:W-:Y:S01]  /*c9e0*/  R2UR UR9, R7 ;  /* 0x00000000070972ca */ /* 0x000fe200000e0000 */
[----:B------:R-:W-:Y:S01]  /*c9f0*/  UMOV UR6, 0x0 ;  /* 0x0000000000067882 */ /* 0x000fe20000000000 */
[----:B------:R-:W-:Y:S01]  /*ca00*/  R2UR UR11, R3 ;  /* 0x00000000030b72ca */ /* 0x000fe200000e0000 */
[----:B------:R-:W-:Y:S01]  /*ca10*/  UMOV UR7, 0x10000000 ;  /* 0x1000000000077882 */ /* 0x000fe20000000000 */
[----:B------:R-:W-:Y:S01]  /*ca20*/  R2UR UR12, R10 ;  /* 0x000000000a0c72ca */ /* 0x000fe200000e0000 */
[----:B------:R-:W-:Y:S01]  /*ca30*/  UMOV UR16, 0x20 ;  /* 0x0000002000107882 */ /* 0x000fe20000000000 */
[----:B------:R-:W-:Y:S01]  /*ca40*/  R2UR UR13, R2 ;  /* 0x00000000020d72ca */ /* 0x000fe200000e0000 */
[----:B------:R-:W-:Y:S01]  /*ca50*/  UMOV UR18, 0x40 ;  /* 0x0000004000127882 */ /* 0x000fe20000000000 */
[----:B------:R-:W-:Y:S01]  /*ca60*/  UMOV UR20, 0x60 ;  /* 0x0000006000147882 */ /* 0x000fe20000000000 */
[----:B------:R-:W-:Y:S01]  /*ca70*/  UMOV UR21, 0x80 ;  /* 0x0000008000157882 */ /* 0x000fe20000000000 */
[----:B------:R-:W-:Y:S01]  /*ca80*/  IADD3 R0, R0, 0x1, RZ ;  /* 0x0000000100007810 */ /* 0x000fe20007ffe0ff */
[----:B------:R-:W-:-:S02]  /*ca90*/  UIMAD UR14, UR14, 0x7000, UR5 ;  /* 0x000070000e0e78a4 */ /* 0x000fc4000f8e0205 */
[----:B------:R-:W-:Y:S01]  /*caa0*/  UIADD3 UR9, UR9, 0x35450, URZ ;  /* 0x0003545009097890 */ /* 0x000fe2000fffe03f */
[C---:B------:R-:W-:Y:S01]  /*cab0*/  ISETP.NE.AND P2, PT, R0.reuse, 0x2, PT ;  /* 0x000000020000780c */ /* 0x040fe20003f45270 */
[----:B------:R-:W-:Y:S02]  /*cac0*/  UIADD3.X UR5, URZ, UR23, URZ, UP0, !UPT ;  /* 0x000000173f057290 */ /* 0x000fe400087fe43f */
[----:B------:R-:W-:Y:S01]  /*cad0*/  UIADD3 UR15, UR14, 0x1000, URZ ;  /* 0x000010000e0f7890 */ /* 0x000fe2000fffe03f */
[----:B------:R-:W-:Y:S01]  /*cae0*/  SEL R6, RZ, 0x1, P2 ;  /* 0x00000001ff067807 */ /* 0x000fe20001000000 */
[----:B------:R-:W-:Y:S01]  /*caf0*/  UIADD3 UR17, UR14, 0x2000, URZ ;  /* 0x000020000e117890 */ /* 0x000fe2000fffe03f */
[----:B------:R-:W-:Y:S01]  /*cb00*/  SEL R0, R0, RZ, P2 ;  /* 0x000000ff00007207 */ /* 0x000fe20001000000 */
[----:B------:R-:W-:Y:S01]  /*cb10*/  UMOV UR8, UR14 ;  /* 0x0000000e00087c82 */ /* 0x000fe20008000000 */
[----:B------:R-:W-:Y:S01]  /*cb20*/  UIADD3 UR19, UR14, 0x3000, URZ ;  /* 0x000030000e137890 */ /* 0x000fe2000fffe03f */
[----:B------:R-:W-:Y:S01]  /*cb30*/  LOP3.LUT R5, R5, R6, RZ, 0x3c, !PT ;  /* 0x0000000605057212 */ /* 0x000fe200078e3cff */
[----:B------:R1:W-:Y:S01]  /*cb40*/  UTMALDG.4D [UR8], [UR4], desc[UR6] ;  /* 0x00000608040075b4 */ /* 0x0003e20008019000 */
[----:B------:R-:W-:Y:S01]  /*cb50*/  MOV R6, 0x40 ;  /* 0x0000004000067802 */ /* 0x000fe20000000f00 */
[----:B-1----:R-:W-:Y:S01]  /*cb60*/  UMOV UR8, UR15 ;  /* 0x0000000f00087c82 */ /* 0x002fe20008000000 */
[----:B------:R-:W-:Y:S01]  /*cb70*/  UMOV UR10, UR16 ;  /* 0x00000010000a7c82 */ /* 0x000fe20008000000 */
[----:B------:R-:W-:Y:S01]  /*cb80*/  UIADD3 UR15, UR14, 0x4000, URZ ;  /* 0x000040000e0f7890 */ /* 0x000fe2000fffe03f */
[----:B------:R1:W-:Y:S01]  /*cb90*/  UTMALDG.4D [UR8], [UR4], desc[UR6] ;  /* 0x00000608040075b4 */ /* 0x0003e20008019000 */
[----:B------:R-:W-:Y:S01]  /*cba0*/  UIADD3 UR16, UR14, 0x5000, URZ ;  /* 0x000050000e107890 */ /* 0x000fe2000fffe03f */
[----:B-1----:R-:W-:Y:S01]  /*cbb0*/  UMOV UR8, UR17 ;  /* 0x0000001100087c82 */ /* 0x002fe20008000000 */
[----:B------:R-:W-:Y:S01]  /*cbc0*/  UMOV UR10, UR18 ;  /* 0x00000012000a7c82 */ /* 0x000fe20008000000 */
[----:B------:R-:W-:Y:S01]  /*cbd0*/  UIADD3 UR17, UR14, 0x6000, URZ ;  /* 0x000060000e117890 */ /* 0x000fe2000fffe03f */
[----:B------:R1:W-:Y:S02]  /*cbe0*/  UTMALDG.4D [UR8], [UR4], desc[UR6] ;  /* 0x00000608040075b4 */ /* 0x0003e40008019000 */
[----:B------:R-:W-:Y:S01]  /*cbf0*/  UMOV UR14, 0xa0 ;  /* 0x000000a0000e7882 */ /* 0x000fe20000000000 */
[----:B-1----:R-:W-:Y:S01]  /*cc00*/  UMOV UR8, UR19 ;  /* 0x0000001300087c82 */ /* 0x002fe20008000000 */
[----:B------:R-:W-:-:S02]  /*cc10*/  UMOV UR10, UR20 ;  /* 0x00000014000a7c82 */ /* 0x000fc40008000000 */
[----:B------:R1:W-:Y:S02]  /*cc20*/  UTMALDG.4D [UR8], [UR4], desc[UR6] ;  /* 0x00000608040075b4 */ /* 0x0003e40008019000 */
[----:B-1----:R-:W-:Y:S01]  /*cc30*/  UMOV UR8, UR15 ;  /* 0x0000000f00087c82 */ /* 0x002fe20008000000 */
[----:B------:R-:W-:Y:S02]  /*cc40*/  UMOV UR10, UR21 ;  /* 0x00000015000a7c82 */ /* 0x000fe40008000000 */
[----:B------:R1:W-:Y:S02]  /*cc50*/  UTMALDG.4D [UR8], [UR4], desc[UR6] ;  /* 0x00000608040075b4 */ /* 0x0003e40008019000 */
[----:B-1----:R-:W-:Y:S01]  /*cc60*/  UMOV UR8, UR16 ;  /* 0x0000001000087c82 */ /* 0x002fe20008000000 */
[----:B------:R-:W-:Y:S01]  /*cc70*/  UMOV UR10, UR14 ;  /* 0x0000000e000a7c82 */ /* 0x000fe20008000000 */
[----:B------:R-:W-:Y:S01]  /*cc80*/  UMOV UR14, 0xc0 ;  /* 0x000000c0000e7882 */ /* 0x000fe20000000000 */
[----:B------:R1:W-:Y:S02]  /*cc90*/  UTMALDG.4D [UR8], [UR4], desc[UR6] ;  /* 0x00000608040075b4 */ /* 0x0003e40008019000 */
[----:B-1----:R-:W-:Y:S01]  /*cca0*/  UMOV UR8, UR17 ;  /* 0x0000001100087c82 */ /* 0x002fe20008000000 */
[----:B------:R-:W-:-:S02]  /*ccb0*/  UMOV UR10, UR14 ;  /* 0x0000000e000a7c82 */ /* 0x000fc40008000000 */
[----:B------:R1:W-:Y:S02]  /*ccc0*/  UTMALDG.4D [UR8], [UR4], desc[UR6] ;  /* 0x00000608040075b4 */ /* 0x0003e40008019000 */
[----:B-1----:R-:W-:Y:S01]  /*ccd0*/  NOP ;  /* 0x0000000000007918 */ /* 0x002fe20000000000 */
.L_x_90:
[----:B------:R-:W-:Y:S05]  /*cce0*/  BSYNC B1 ;  /* 0x0000000000017941 */ /* 0x000fea0003800000 */
.L_x_89:
[----:B------:R-:W-:Y:S01]  /*ccf0*/  LOP3.LUT P2, RZ, R4, 0xff, RZ, 0xc0, !PT ;  /* 0x000000ff04ff7812 */ /* 0x000fe2000784c0ff */
[----:B------:R-:W-:-:S12]  /*cd00*/  BSSY B1, `(.L_x_94) ;  /* 0x0000009000017945 */ /* 0x000fd80003800000 */
[----:B------:R-:W-:Y:S05]  /*cd10*/  @!P2 BRA `(.L_x_95) ;  /* 0x00000000001ca947 */ /* 0x000fea0003800000 */
[----:B------:R-:W1:Y:S01]  /*cd20*/  S2R R7, SR_CgaCtaId ;  /* 0x0000000000077919 */ /* 0x000e620000008800 */
[----:B------:R-:W-:-:S04]  /*cd30*/  MOV R4, 0x400 ;  /* 0x0000040000047802 */ /* 0x000fc80000000f00 */
[----:B-1----:R-:W-:Y:S02]  /*cd40*/  LEA R7, R7, R4, 0x18 ;  /* 0x0000000407077211 */ /* 0x002fe400078ec0ff */
[----:B------:R-:W-:Y:S02]  /*cd50*/  SHF.L.U32 R4, RZ, 0x1f, RZ ;  /* 0x0000001fff047819 */ /* 0x000fe400000006ff */
[----:B------:R1:W-:Y:S02]  /*cd60*/  SYNCS.ARRIVE.TRANS64.A1T0 RZ, [R7+URZ+0x354b0], RZ ;  /* 0x0354b0ff07ff79a7 */ /* 0x0003e4000810003f */
[----:B------:R-:W2:Y:S02]  /*cd70*/  SYNCS.PHASECHK.TRANS64.TRYWAIT P2, [R7+URZ+0x354b0], R4 ;  /* 0x0354b004070075a7 */ /* 0x000ea4000804017f */
[----:B-12---:R-:W-:Y:S05]  /*cd80*/  @!P2 BRA `(.L_x_96) ;  /* 0x0000001c00f0a947 */ /* 0x006fea0003800000 */
.L_x_95:
[----:B------:R-:W-:Y:S05]  /*cd90*/  BSYNC B1 ;  /* 0x0000000000017941 */ /* 0x000fea0003800000 */
.L_x_94:
[----:B------:R-:W-:Y:S04]  /*cda0*/  BSSY B1, `(.L_x_97) ;  /* 0x0000047000017945 */ /* 0x000fe80003800000 */
[----:B------:R-:W-:Y:S05]  /*cdb0*/  @!P6 BRA `(.L_x_98) ;  /* 0x000000040014e947 */ /* 0x000fea0003800000 */
[----:B-1----:R-:W1:Y:S01]  /*cdc0*/  S2R R7, SR_CgaCtaId ;  /* 0x0000000000077919 */ /* 0x002e620000008800 */
[----:B------:R-:W-:Y:S02]  /*cdd0*/  MOV R4, 0x400 ;  /* 0x0000040000047802 */ /* 0x000fe40000000f00 */
[----:B------:R-:W-:Y:S02]  /*cde0*/  SHF.L.U32 R9, R5, 0x1f, RZ ;  /* 0x0000001f05097819 */ /* 0x000fe400000006ff */
[----:B-1----:R-:W-:-:S05]  /*cdf0*/  LEA R7, R7, R4, 0x18 ;  /* 0x0000000407077211 */ /* 0x002fca00078ec0ff */
[----:B------:R-:W-:-:S04]  /*ce00*/  IMAD R4, R0, 0x8, R7 ;  /* 0x0000000800047824 */ /* 0x000fc800078e0207 */
[----:B------:R-:W1:Y:S02]  /*ce10*/  SYNCS.PHASECHK.TRANS64.TRYWAIT P2, [R4+URZ+0x35460], R9 ;  /* 0x03546009040075a7 */ /* 0x000e64000804017f */
[----:B-1----:R-:W-:Y:S05]  /*ce20*/  @!P2 BRA `(.L_x_99) ;  /* 0x0000001c00dca947 */ /* 0x002fea0003800000 */
.L_x_143:
[----:B------:R-:W-:Y:S01]  /*ce30*/  UPRMT UR4, UR24, 0x9910, URZ ;  /* 0x0000991018047896 */ /* 0x000fe2000800003f */
[----:B-1----:R-:W-:-:S03]  /*ce40*/  @P1 MOV R9, 0x7000 ;  /* 0x0000700000091802 */ /* 0x002fc60000000f00 */
[----:B------:R-:W-:Y:S01]  /*ce50*/  UISETP.NE.AND UP0, UPT, UR4, 0x2, UPT ;  /* 0x000000020400788c */ /* 0x000fe2000bf05270 */
[----:B------:R1:W-:Y:S05]  /*ce60*/  @P1 SYNCS.ARRIVE.TRANS64 RZ, [R4+URZ+0x35450], R9 ;  /* 0x0354500904ff19a7 */ /* 0x0003ea000800003f */
[----:B------:R-:W-:-:S13]  /*ce70*/  PLOP3.LUT P2, PT, PT, PT, UP0, 0x80, 0x0 ;  /* 0x000000000000781c */ /* 0x000fda0003f4f008 */
[----:B-1----:R-:W-:Y:S05]  /*ce80*/  @P2 BRA `(.L_x_100) ;  /* 0x0000000000042947 */ /* 0x002fea0003800000 */
[----:B------:R-:W-:Y:S01]  /*ce90*/  BPT.TRAP 0x1 ;  /* 0x000000040000795c */ /* 0x000fe20000300000 */
.L_x_100:
[----:B------:R-:W-:Y:S05]  /*cea0*/  @P0 BRA `(.L_x_101) ;  /* 0x0000000000040947 */ /* 0x000fea0003800000 */
[----:B------:R-:W-:Y:S01]  /*ceb0*/  BPT.TRAP 0x1 ;  /* 0x000000040000795c */ /* 0x000fe20000300000 */
.L_x_101:
        /* <DEDUP_REMOVED lines=15> */
[----:B------:R-:W-:Y:S01]  /*cfb0*/  UIMAD UR14, UR14, 0x7000, UR5 ;  /* 0x000070000e0e78a4 */ /* 0x000fe2000f8e0205 */
[----:B------:R-:W-:Y:S01]  /*cfc0*/  IADD3 R0, R0, 0x1, RZ ;  /* 0x0000000100007810 */ /* 0x000fe20007ffe0ff */
[----:B------:R-:W-:-:S02]  /*cfd0*/  UIADD3.X UR5, URZ, UR23, URZ, UP0, !UPT ;  /* 0x000000173f057290 */ /* 0x000fc400087fe43f */
[----:B------:R-:W-:Y:S01]  /*cfe0*/  UIADD3 UR11, UR11, UR8, URZ ;  /* 0x000000080b0b7290 */ /* 0x000fe2000fffe03f */
[C---:B------:R-:W-:Y:S01]  /*cff0*/  ISETP.NE.AND P2, PT, R0.reuse, 0x2, PT ;  /* 0x000000020000780c */ /* 0x040fe20003f45270 */
[----:B------:R-:W-:Y:S02]  /*d000*/  UIADD3 UR9, UR9, 0x35450, URZ ;  /* 0x0003545009097890 */ /* 0x000fe4000fffe03f */
[----:B------:R-:W-:Y:S01]  /*d010*/  UIADD3 UR15, UR14, 0x1000, URZ ;  /* 0x000010000e0f7890 */ /* 0x000fe2000fffe03f */
[----:B------:R-:W-:Y:S01]  /*d020*/  SEL R2, RZ, 0x1, P2 ;  /* 0x00000001ff027807 */ /* 0x000fe20001000000 */
[----:B------:R-:W-:Y:S01]  /*d030*/  UIADD3 UR17, UR14, 0x2000, URZ ;  /* 0x000020000e117890 */ /* 0x000fe2000fffe03f */
[----:B------:R-:W-:Y:S01]  /*d040*/  SEL R0, R0, RZ, P2 ;  /* 0x000000ff00007207 */ /* 0x000fe20001000000 */
[----:B------:R-:W-:Y:S01]  /*d050*/  UMOV UR8, UR14 ;  /* 0x0000000e00087c82 */ /* 0x000fe20008000000 */
[----:B------:R-:W-:Y:S01]  /*d060*/  UIADD3 UR19, UR14, 0x3000, URZ ;  /* 0x000030000e137890 */ /* 0x000fe2000fffe03f */
[----:B------:R-:W-:Y:S01]  /*d070*/  LOP3.LUT R5, R5, R2, RZ, 0x3c, !PT ;  /* 0x0000000205057212 */ /* 0x000fe200078e3cff */
[----:B------:R1:W-:Y:S02]  /*d080*/  UTMALDG.4D [UR8], [UR4], desc[UR6] ;  /* 0x00000608040075b4 */ /* 0x0003e40008019000 */
        /* <DEDUP_REMOVED lines=23> */
[----:B--2---:R-:W-:Y:S01]  /*d200*/  NOP ;  /* 0x0000000000007918 */ /* 0x004fe20000000000 */
.L_x_98:
[----:B------:R-:W-:Y:S05]  /*d210*/  BSYNC B1 ;  /* 0x0000000000017941 */ /* 0x000fea0003800000 */
.L_x_97:
[----:B------:R-:W-:Y:S02]  /*d220*/  IADD3 R17, R17, UR25, RZ ;  /* 0x0000001911117c10 */ /* 0x000fe4000fffe0ff */
[----:B-1----:R-:W-:Y:S02]  /*d230*/  PRMT R4, RZ, 0x7610, R4 ;  /* 0x00007610ff047816 */ /* 0x002fe40000000004 */
[----:B------:R-:W-:-:S13]  /*d240*/  ISETP.GE.AND P2, PT, R17, UR26, PT ;  /* 0x0000001a11007c0c */ /* 0x000fda000bf46270 */
[----:B------:R-:W-:Y:S05]  /*d250*/  @!P2 BRA `(.L_x_102) ;  /* 0xfffffff40010a947 */ /* 0x000fea000383ffff */
[----:B------:R-:W-:Y:S05]  /*d260*/  BSYNC B0 ;  /* 0x0000000000007941 */ /* 0x000fea0003800000 */
.L_x_87:
[----:B------:R-:W-:Y:S05]  /*d270*/  EXIT ;  /* 0x000000000000794d */ /* 0x000fea0003800000 */
.L_x_86:
[----:B-1----:R-:W-:Y:S02]  /*d280*/  ULDC UR4, c[0x0][0xa00] ;  /* 0x0002800000047ab9 */ /* 0x002fe40000000800 */
[----:B------:R-:W-:-:S13]  /*d290*/  ISETP.GE.AND P0, PT, R17, UR4, PT ;  /* 0x0000000411007c0c */ /* 0x000fda000bf06270 */
[----:B------:R-:W-:Y:S05]  /*d2a0*/  @P0 EXIT ;  /* 0x000000000000094d */ /* 0x000fea0003800000 */
[----:B------:R-:W-:Y:S01]  /*d2b0*/  R2UR UR4, R18 ;  /* 0x00000000120472ca */ /* 0x000fe200000e0000 */
[----:B------:R-:W-:Y:S01]  /*d2c0*/  BSSY B0, `(.L_x_103) ;  /* 0x0000162000007945 */ /* 0x000fe20003800000 */
[----:B------:R-:W-:Y:S01]  /*d2d0*/  LOP3.LUT P0, RZ, R2, 0x1f, RZ, 0xc0, !PT ;  /* 0x0000001f02ff7812 */ /* 0x000fe2000780c0ff */
[----:B------:R-:W-:Y:S01]  /*d2e0*/  IMAD.MOV.U32 R0, RZ, RZ, RZ ;  /* 0x000000ffff007224 */ /* 0x000fe200078e00ff */
[----:B------:R-:W-:Y:S01]  /*d2f0*/  MOV R5, 0x1 ;  /* 0x0000000100057802 */ /* 0x000fe20000000f00 */
[----:B------:R-:W-:Y:S01]  /*d300*/  ULDC.64 UR16, c[0x0][0x198] ;  /* 0x0000660000107ab9 */ /* 0x000fe20000000a00 */
[----:B------:R-:W-:Y:S01]  /*d310*/  PLOP3.LUT P0, PT, P0, P2, PT, 0x2a, 0x0 ;  /* 0x000000000000781c */ /* 0x000fe20000704572 */
[----:B------:R-:W-:Y:S01]  /*d320*/  ULDC UR21, c[0x0][0xc] ;  /* 0x0000030000157ab9 */ /* 0x000fe20000000800 */
[----:B------:R-:W-:-:S05]  /*d330*/  MOV R4, 0x1 ;  /* 0x0000000100047802 */ /* 0x000fca0000000f00 */
[----:B------:R-:W-:-:S12]  /*d340*/  ULOP3.LUT UR20, UR4, 0x2, URZ, 0xfc, !UPT ;  /* 0x0000000204147892 */ /* 0x000fd8000f8efc3f */
.L_x_131:
[----:B------:R-:W1:Y:S01]  /*d350*/  LDC R8, c[0x0][0xa04] ;  /* 0x00028100ff087b82 */ /* 0x000e620000000800 */
[----:B------:R-:W-:Y:S02]  /*d360*/  ULDC UR4, c[0x0][0x28c] ;  /* 0x0000a30000047ab9 */ /* 0x000fe40000000800 */
[----:B------:R-:W-:-:S04]  /*d370*/  UIADD3 UR4, UR4, 0x3f, URZ ;  /* 0x0000003f04047890 */ /* 0x000fc8000fffe03f */
[----:B------:R-:W-:Y:S01]  /*d380*/  USHF.R.S32.HI UR5, URZ, 0x1f, UR4 ;  /* 0x0000001f3f057899 */ /* 0x000fe20008011404 */
[----:B------:R-:W2:Y:S03]  /*d390*/  LDC R9, c[0x0][0xa10] ;  /* 0x00028400ff097b82 */ /* 0x000ea60000000800 */
[----:B------:R-:W-:-:S03]  /*d3a0*/  ULEA.HI UR5, UR5, UR4, URZ, 0x6 ;  /* 0x0000000405057291 */ /* 0x000fc6000f8f303f */
[----:B------:R-:W-:Y:S01]  /*d3b0*/  UMOV UR4, 0xffffffff ;  /* 0xffffffff00047882 */ /* 0x000fe20000000000 */
[----:B------:R-:W-:Y:S01]  /*d3c0*/  USHF.R.S32.HI UR5, URZ, 0x6, UR5 ;  /* 0x000000063f057899 */ /* 0x000fe20008011405 */
        /* <DEDUP_REMOVED lines=8> */
[----:B-1----:R-:W-:Y:S01]  /*d450*/  @P3 IMAD.HI.U32 R10, R17, R6, RZ ;  /* 0x00000006110a3227 */ /* 0x002fe200078e00ff */
[----:B------:R-:W-:-:S04]  /*d460*/  MOV R6, R17 ;  /* 0x0000001100067202 */ /* 0x000fc80000000f00 */
[----:B------:R-:W-:-:S04]  /*d470*/  @P3 SHF.R.U32.HI R6, RZ, R7, R10 ;  /* 0x00000007ff063219 */ /* 0x000fc8000001160a */
[----:B------:R-:W-:Y:S01]  /*d480*/  MOV R7, R6 ;  /* 0x0000000600077202 */ /* 0x000fe20000000f00 */
[----:B--2---:R-:W-:-:S05]  /*d490*/  @P4 IMAD.HI.U32 R10, R6, R11, RZ ;  /* 0x0000000b060a4227 */ /* 0x004fca00078e00ff */
[----:B---3--:R-:W-:-:S05]  /*d4a0*/  @P4 SHF.R.U32.HI R7, RZ, R13, R10 ;  /* 0x0000000dff074219 */ /* 0x008fca000001160a */
[----:B----4-:R-:W-:Y:S01]  /*d4b0*/  @P5 IMAD.HI.U32 R10, R7, R2, RZ ;  /* 0x00000002070a5227 */ /* 0x010fe200078e00ff */
[----:B------:R-:W-:-:S04]  /*d4c0*/  MOV R2, R7 ;  /* 0x0000000700027202 */ /* 0x000fc80000000f00 */
[----:B------:R-:W-:Y:S02]  /*d4d0*/  @P5 SHF.R.U32.HI R2, RZ, R3, R10 ;  /* 0x00000003ff025219 */ /* 0x000fe4000001160a */
[----:B------:R-:W-:-:S03]  /*d4e0*/  IADD3 R3, -R7, RZ, RZ ;  /* 0x000000ff07037210 */ /* 0x000fc60007ffe1ff */
[----:B------:R-:W-:Y:S02]  /*d4f0*/  IMAD.MOV R2, RZ, RZ, -R2 ;  /* 0x000000ffff027224 */ /* 0x000fe400078e0a02 */
[----:B------:R-:W-:Y:S01]  /*d500*/  IMAD R3, R9, R3, R6 ;  /* 0x0000000309037224 */ /* 0x000fe200078e0206 */
[----:B------:R-:W-:Y:S01]  /*d510*/  IADD3 R6, -R6, RZ, RZ ;  /* 0x000000ff06067210 */ /* 0x000fe20007ffe1ff */
[----:B------:R-:W-:-:S04]  /*d520*/  IMAD R2, R12, R2, R7 ;  /* 0x000000020c027224 */ /* 0x000fc800078e0207 */
[----:B------:R-:W-:-:S05]  /*d530*/  IMAD R8, R8, R6, R17 ;  /* 0x0000000608087224 */ /* 0x000fca00078e0211 */
[----:B------:R-:W-:-:S04]  /*d540*/  LEA R8, R8, 0xbf, 0x7 ;  /* 0x000000bf08087811 */ /* 0x000fc800078e38ff */
[----:B------:R-:W-:-:S04]  /*d550*/  SHF.R.S32.HI R7, RZ, 0x1f, R8 ;  /* 0x0000001fff077819 */ /* 0x000fc80000011408 */
[----:B------:R-:W-:-:S04]  /*d560*/  LEA.HI R7, R7, R8, RZ, 0x6 ;  /* 0x0000000807077211 */ /* 0x000fc800078f30ff */
[----:B------:R-:W-:-:S04]  /*d570*/  SHF.R.S32.HI R6, RZ, 0x6, R7 ;  /* 0x00000006ff067819 */ /* 0x000fc80000011407 */
[----:B------:R-:W-:Y:S01]  /*d580*/  VIMNMX R6, R6, UR5, PT ;  /* 0x0000000506067c48 */ /* 0x000fe2000bfe0100 */
[----:B------:R-:W-:Y:S06]  /*d590*/  BRA.DIV UR4, `(.L_x_104) ;  /* 0x0000001a04147947 */ /* 0x000fec000b800000 */
[----:B------:R-:W-:-:S13]  /*d5a0*/  ELECT P6, URZ, PT ;  /* 0x00000000003f782f */ /* 0x000fda00038c0000 */
.L_x_146:
[----:B------:R-:W-:Y:S01]  /*d5b0*/  ISETP.GT.AND P3, PT, R6, RZ, P6 ;  /* 0x000000ff0600720c */ /* 0x000fe20003764270 */
[----:B------:R-:W-:-:S12]  /*d5c0*/  BSSY B1, `(.L_x_105) ;  /* 0x0000044000017945 */ /* 0x000fd80003800000 */
[----:B------:R-:W-:Y:S05]  /*d5d0*/  @!P3 BRA `(.L_x_106) ;  /* 0x000000040008b947 */ /* 0x000fea0003800000 */
[----:B------:R-:W1:Y:S01]  /*d5e0*/  S2R R8, SR_CgaCtaId ;  /* 0x0000000000087919 */ /* 0x000e620000008800 */
[----:B------:R-:W-:-:S04]  /*d5f0*/  MOV R7, 0x400 ;  /* 0x0000040000077802 */ /* 0x000fc80000000f00 */
[----:B-1----:R-:W-:Y:S02]  /*d600*/  LEA R9, R8, R7, 0x18 ;  /* 0x0000000708097211 */ /* 0x002fe400078ec0ff */
[----:B------:R-:W-:Y:S02]  /*d610*/  SHF.L.U32 R7, R4, 0x1f, RZ ;  /* 0x0000001f04077819 */ /* 0x000fe400000006ff */
[----:B------:R-:W-:-:S04]  /*d620*/  LEA R8, R0, R9, 0x3 ;  /* 0x0000000900087211 */ /* 0x000fc800078e18ff */
[----:B------:R-:W1:Y:S02]  /*d630*/  SYNCS.PHASECHK.TRANS64.TRYWAIT P4, [R8+URZ+0x35428], R7 ;  /* 0x03542807080075a7 */ /* 0x000e64000808017f */
[----:B-1----:R-:W-:Y:S05]  /*d640*/  @!P4 BRA `(.L_x_107) ;  /* 0x000000180008c947 */ /* 0x002fea0003800000 */
.L_x_147:
[----:B------:R-:W-:Y:S01]  /*d650*/  UPRMT UR4, UR20, 0x9910, URZ ;  /* 0x0000991014047896 */ /* 0x000fe2000800003f */
[----:B-1----:R-:W-:-:S03]  /*d660*/  @P2 MOV R7, 0x7000 ;  /* 0x0000700000072802 */ /* 0x002fc60000000f00 */
[----:B------:R-:W-:Y:S01]  /*d670*/  UISETP.NE.AND UP0, UPT, UR4, 0x2, UPT ;  /* 0x000000020400788c */ /* 0x000fe2000bf05270 */
[----:B------:R1:W-:Y:S05]  /*d680*/  @P2 SYNCS.ARRIVE.TRANS64 RZ, [R8+URZ+0x35400], R7 ;  /* 0x0354000708ff29a7 */ /* 0x0003ea000800003f */
[----:B------:R-:W-:-:S13]  /*d690*/  PLOP3.LUT P4, PT, PT, PT, UP0, 0x80, 0x0 ;  /* 0x000000000000781c */ /* 0x000fda0003f8f008 */
[----:B-1----:R-:W-:Y:S05]  /*d6a0*/  @P4 BRA `(.L_x_108) ;  /* 0x0000000000044947 */ /* 0x002fea0003800000 */
[----:B------:R-:W-:Y:S01]  /*d6b0*/  BPT.TRAP 0x1 ;  /* 0x000000040000795c */ /* 0x000fe20000300000 */
.L_x_108:
[----:B------:R-:W-:Y:S05]  /*d6c0*/  @P0 BRA `(.L_x_109) ;  /* 0x0000000000040947 */ /* 0x000fea0003800000 */
[----:B------:R-:W-:Y:S01]  /*d6d0*/  BPT.TRAP 0x1 ;  /* 0x000000040000795c */ /* 0x000fe20000300000 */
.L_x_109:
[----:B------:R-:W-:Y:S01]  /*d6e0*/  IMAD R9, R0, 0x7000, R9 ;  /* 0x0000700000097824 */ /* 0x000fe200078e0209 */
[----:B------:R-:W-:Y:S01]  /*d6f0*/  R2UR UR9, R8 ;  /* 0x00000000080972ca */ /* 0x000fe200000e0000 */
[----:B------:R-:W-:Y:S01]  /*d700*/  UIADD3 UR4, UP0, UR16, 0x1f0, URZ ;  /* 0x000001f010047890 */ /* 0x000fe2000ff1e03f */
[----:B------:R-:W-:Y:S01]  /*d710*/  R2UR UR12, R3 ;  /* 0x00000000030c72ca */ /* 0x000fe200000e0000 */
[----:B------:R-:W-:Y:S01]  /*d720*/  UMOV UR10, URZ ;  /* 0x0000003f000a7c82 */ /* 0x000fe20008000000 */
[----:B------:R-:W-:Y:S01]  /*d730*/  R2UR UR14, R9 ;  /* 0x00000000090e72ca */ /* 0x000fe200000e0000 */
[----:B------:R-:W-:Y:S01]  /*d740*/  UIADD3.X UR5, URZ, UR17, URZ, UP0, !UPT ;  /* 0x000000113f057290 */ /* 0x000fe200087fe43f */
[----:B------:R-:W-:Y:S01]  /*d750*/  R2UR UR13, R2 ;  /* 0x00000000020d72ca */ /* 0x000fe200000e0000 */
[----:B------:R-:W-:Y:S01]  /*d760*/  UMOV UR6, 0x0 ;  /* 0x0000000000067882 */ /* 0x000fe20000000000 */
[----:B------:R-:W-:Y:S01]  /*d770*/  UMOV UR7, 0x10000000 ;  /* 0x1000000000077882 */ /* 0x000fe20000000000 */
[----:B------:R-:W-:Y:S01]  /*d780*/  UMOV UR11, URZ ;  /* 0x0000003f000b7c82 */ /* 0x000fe20008000000 */
[----:B------:R-:W-:Y:S01]  /*d790*/  UMOV UR22, 0x20 ;  /* 0x0000002000167882 */ /* 0x000fe20000000000 */
[----:B------:R-:W-:Y:S01]  /*d7a0*/  UMOV UR23, 0x40 ;  /* 0x0000004000177882 */ /* 0x000fe20000000000 */
[----:B------:R-:W-:Y:S01]  /*d7b0*/  UMOV UR24, 0x60 ;  /* 0x0000006000187882 */ /* 0x000fe20000000000 */
[----:B------:R-:W-:Y:S01]  /*d7c0*/  UIADD3 UR9, UR9, 0x35400, URZ ;  /* 0x0003540009097890 */ /* 0x000fe2000fffe03f */
[----:B------:R-:W-:Y:S01]  /*d7d0*/  VIADD R0, R0, 0x1 ;  /* 0x0000000100007836 */ /* 0x000fe20000000000 */
[----:B------:R-:W-:-:S02]  /*d7e0*/  UMOV UR25, 0x80 ;  /* 0x0000008000197882 */ /* 0x000fc40000000000 */
[----:B------:R-:W-:Y:S02]  /*d7f0*/  UIADD3 UR8, UR14, 0xe000, URZ ;  /* 0x0000e0000e087890 */ /* 0x000fe4000fffe03f */
[----:B------:R-:W-:Y:S01]  /*d800*/  UIADD3 UR15, UR14, 0xf000, URZ ;  /* 0x0000f0000e0f7890 */ /* 0x000fe2000fffe03f */
[C---:B------:R-:W-:Y:S01]  /*d810*/  ISETP.NE.AND P4, PT, R0.reuse, 0x5, PT ;  /* 0x000000050000780c */ /* 0x040fe20003f85270 */
[----:B------:R-:W-:Y:S02]  /*d820*/  UIADD3 UR18, UR14, 0x10000, URZ ;  /* 0x000100000e127890 */ /* 0x000fe4000fffe03f */
[----:B------:R-:W-:Y:S01]  /*d830*/  UIADD3 UR19, UR14, 0x11000, URZ ;  /* 0x000110000e137890 */ /* 0x000fe2000fffe03f */
[----:B------:R-:W-:Y:S02]  /*d840*/  SEL R7, RZ, 0x1, P4 ;  /* 0x00000001ff077807 */ /* 0x000fe40002000000 */
[----:B------:R1:W-:Y:S01]  /*d850*/  UTMALDG.4D [UR8], [UR4], desc[UR6] ;  /* 0x00000608040075b4 */ /* 0x0003e20008019000 */
[----:B------:R-:W-:-:S02]  /*d860*/  SEL R0, R0, RZ, P4 ;  /* 0x000000ff00007207 */ /* 0x000fc40002000000 */
[----:B------:R-:W-:Y:S01]  /*d870*/  LOP3.LUT R4, R4, R7, RZ, 0x3c, !PT ;  /* 0x0000000704047212 */ /* 0x000fe200078e3cff */
[----:B-1----:R-:W-:Y:S01]  /*d880*/  UMOV UR8, UR15 ;  /* 0x0000000f00087c82 */ /* 0x002fe20008000000 */
[----:B------:R-:W-:Y:S01]  /*d890*/  UMOV UR10, UR22 ;  /* 0x00000016000a7c82 */ /* 0x000fe20008000000 */
[----:B------:R-:W-:Y:S01]  /*d8a0*/  UIADD3 UR15, UR14, 0x12000, URZ ;  /* 0x000120000e0f7890 */ /* 0x000fe2000fffe03f */
[----:B------:R1:W-:Y:S02]  /*d8b0*/  UTMALDG.4D [UR8], [UR4], desc[UR6] ;  /* 0x00000608040075b4 */ /* 0x0003e40008019000 */
[----:B-1----:R-:W-:Y:S01]  /*d8c0*/  UMOV UR8, UR18 ;  /* 0x0000001200087c82 */ /* 0x002fe20008000000 */
[----:B------:R-:W-:Y:S01]  /*d8d0*/  UMOV UR10, UR23 ;  /* 0x00000017000a7c82 */ /* 0x000fe20008000000 */
[----:B------:R-:W-:Y:S01]  /*d8e0*/  UIADD3 UR18, UR14, 0x13000, URZ ;  /* 0x000130000e127890 */ /* 0x000fe2000fffe03f */
[----:B------:R1:W-:Y:S01]  /*d8f0*/  UTMALDG.4D [UR8], [UR4], desc[UR6] ;  /* 0x00000608040075b4 */ /* 0x0003e20008019000 */
[----:B------:R-:W-:Y:S01]  /*d900*/  UIADD3 UR14, UR14, 0x14000, URZ ;  /* 0x000140000e0e7890 */ /* 0x000fe2000fffe03f */
[----:B-1----:R-:W-:Y:S01]  /*d910*/  UMOV UR8, UR19 ;  /* 0x0000001300087c82 */ /* 0x002fe20008000000 */
[----:B------:R-:W-:-:S02]  /*d920*/  UMOV UR10, UR24 ;  /* 0x00000018000a7c82 */ /* 0x000fc40008000000 */
[----:B------:R1:W-:Y:S02]  /*d930*/  UTMALDG.4D [UR8], [UR4], desc[UR6] ;  /* 0x00000608040075b4 */ /* 0x0003e40008019000 */
[----:B-1----:R-:W-:Y:S01]  /*d940*/  UMOV UR8, UR15 ;  /* 0x0000000f00087c82 */ /* 0x002fe20008000000 */
[----:B------:R-:W-:Y:S01]  /*d950*/  UMOV UR10, UR25 ;  /* 0x00000019000a7c82 */ /* 0x000fe20008000000 */
[----:B------:R-:W-:Y:S01]  /*d960*/  UMOV UR15, 0xa0 ;  /* 0x000000a0000f7882 */ /* 0x000fe20000000000 */
        /* <DEDUP_REMOVED lines=9> */
.L_x_106:
[----:B------:R-:W-:Y:S05]  /*da00*/  BSYNC B1 ;  /* 0x0000000000017941 */ /* 0x000fea0003800000 */
.L_x_105:
        /* <DEDUP_REMOVED lines=10> */
.L_x_111:
[----:B------:R-:W-:Y:S05]  /*dab0*/  BSYNC B1 ;  /* 0x0000000000017941 */ /* 0x000fea0003800000 */
.L_x_110:
[----:B------:R-:W-:Y:S01]  /*dac0*/  BSSY B1, `(.L_x_113) ;  /* 0x0000046000017945 */ /* 0x000fe20003800000 */
[----:B------:R-:W-:-:S03]  /*dad0*/  MOV R9, RZ ;  /* 0x000000ff00097202 */ /* 0x000fc60000000f00 */
[----:B------:R-:W-:Y:S05]  /*dae0*/  @!P3 BRA `(.L_x_114) ;  /* 0x00000004000cb947 */ /* 0x000fea0003800000 */
[----:B-1----:R-:W1:Y:S01]  /*daf0*/  S2R R8, SR_CgaCtaId ;  /* 0x0000000000087919 */ /* 0x002e620000008800 */
[----:B------:R-:W-:-:S04]  /*db00*/  MOV R5, 0x400 ;  /* 0x0000040000057802 */ /* 0x000fc80000000f00 */
[----:B-1----:R-:W-:Y:S02]  /*db10*/  LEA R5, R8, R5, 0x18 ;  /* 0x0000000508057211 */ /* 0x002fe400078ec0ff */
[----:B------:R-:W-:Y:S02]  /*db20*/  SHF.L.U32 R8, R4, 0x1f, RZ ;  /* 0x0000001f04087819 */ /* 0x000fe400000006ff */
[----:B------:R-:W-:-:S04]  /*db30*/  LEA R7, R0, R5, 0x3 ;  /* 0x0000000500077211 */ /* 0x000fc800078e18ff */
[----:B------:R-:W1:Y:S02]  /*db40*/  SYNCS.PHASECHK.TRANS64.TRYWAIT P3, [R7+URZ+0x35428], R8 ;  /* 0x03542808070075a7 */ /* 0x000e64000806017f */
[----:B-1----:R-:W-:Y:S05]  /*db50*/  @!P3 BRA `(.L_x_115) ;  /* 0x0000001000ecb947 */ /* 0x002fea0003800000 */
.L_x_148:
[----:B------:R-:W-:Y:S01]  /*db60*/  UPRMT UR4, UR20, 0x9910, URZ ;  /* 0x0000991014047896 */ /* 0x000fe2000800003f */
[----:B-1----:R-:W-:-:S03]  /*db70*/  @P2 MOV R8, 0x7000 ;  /* 0x0000700000082802 */ /* 0x002fc60000000f00 */
[----:B------:R-:W-:Y:S01]  /*db80*/  UISETP.NE.AND UP0, UPT, UR4, 0x2, UPT ;  /* 0x000000020400788c */ /* 0x000fe2000bf05270 */
[----:B------:R1:W-:Y:S05]  /*db90*/  @P2 SYNCS.ARRIVE.TRANS64 RZ, [R7+URZ+0x35400], R8 ;  /* 0x0354000807ff29a7 */ /* 0x0003ea000800003f */
[----:B------:R-:W-:-:S13]  /*dba0*/  PLOP3.LUT P3, PT, PT, PT, UP0, 0x80, 0x0 ;  /* 0x000000000000781c */ /* 0x000fda0003f6f008 */
[----:B-1----:R-:W-:Y:S05]  /*dbb0*/  @P3 BRA `(.L_x_116) ;  /* 0x0000000000043947 */ /* 0x002fea0003800000 */
[----:B------:R-:W-:Y:S01]  /*dbc0*/  BPT.TRAP 0x1 ;  /* 0x000000040000795c */ /* 0x000fe20000300000 */
.L_x_116:
[----:B------:R-:W-:Y:S05]  /*dbd0*/  @P0 BRA `(.L_x_117) ;  /* 0x0000000000040947 */ /* 0x000fea0003800000 */
[----:B------:R-:W-:Y:S01]  /*dbe0*/  BPT.TRAP 0x1 ;  /* 0x000000040000795c */ /* 0x000fe20000300000 */
.L_x_117:
        /* <DEDUP_REMOVED lines=15> */
[----:B------:R-:W-:Y:S01]  /*dce0*/  IADD3 R0, R0, 0x1, RZ ;  /* 0x0000000100007810 */ /* 0x000fe20007ffe0ff */
[----:B------:R-:W-:Y:S01]  /*dcf0*/  UMOV UR25, 0x80 ;  /* 0x0000008000197882 */ /* 0x000fe20000000000 */
[----:B------:R-:W-:Y:S01]  /*dd00*/  IMAD.MOV.U32 R9, RZ, RZ, 0x1 ;  /* 0x00000001ff097424 */ /* 0x000fe200078e00ff */
[----:B------:R-:W-:Y:S01]  /*dd10*/  UIADD3 UR8, UR14, 0xe000, URZ ;  /* 0x0000e0000e087890 */ /* 0x000fe2000fffe03f */
[----:B------:R-:W-:Y:S01]  /*dd20*/  ISETP.NE.AND P3, PT, R0, 0x5, PT ;  /* 0x000000050000780c */ /* 0x000fe20003f65270 */
[----:B------:R-:W-:-:S02]  /*dd30*/  UIADD3 UR15, UR14, 0xf000, URZ ;  /* 0x0000f0000e0f7890 */ /* 0x000fc4000fffe03f */
[----:B------:R-:W-:Y:S01]  /*dd40*/  UIADD3 UR19, UR14, 0x10000, URZ ;  /* 0x000100000e137890 */ /* 0x000fe2000fffe03f */
[----:B------:R-:W-:Y:S01]  /*dd50*/  SEL R5, RZ, 0x1, P3 ;  /* 0x00000001ff057807 */ /* 0x000fe20001800000 */
[----:B------:R-:W-:Y:S01]  /*dd60*/  UIADD3 UR23, UR14, 0x11000, URZ ;  /* 0x000110000e177890 */ /* 0x000fe2000fffe03f */
[----:B------:R-:W-:Y:S02]  /*dd70*/  SEL R0, R0, RZ, P3 ;  /* 0x000000ff00007207 */ /* 0x000fe40001800000 */
[----:B------:R1:W-:Y:S01]  /*dd80*/  UTMALDG.4D [UR8], [UR4], desc[UR6] ;  /* 0x00000608040075b4 */ /* 0x0003e20008019000 */
[----:B------:R-:W-:Y:S01]  /*dd90*/  LOP3.LUT R4, R4, R5, RZ, 0x3c, !PT ;  /* 0x0000000504047212 */ /* 0x000fe200078e3cff */
        /* <DEDUP_REMOVED lines=24> */
.L_x_114:
[----:B------:R-:W-:Y:S05]  /*df20*/  BSYNC B1 ;  /* 0x0000000000017941 */ /* 0x000fea0003800000 */
.L_x_113:
[----:B------:R-:W-:Y:S01]  /*df30*/  ISETP.GE.AND P3, PT, R6, 0x2, PT ;  /* 0x000000020600780c */ /* 0x000fe20003f66270 */
[----:B------:R-:W-:-:S12]  /*df40*/  BSSY B1, `(.L_x_118) ;  /* 0x0000094000017945 */ /* 0x000fd80003800000 */
[----:B------:R-:W-:Y:S05]  /*df50*/  @!P3 BRA `(.L_x_119) ;  /* 0x000000080048b947 */ /* 0x000fea0003800000 */
[----:B------:R-:W-:-:S07]  /*df60*/  SHF.L.U32 R6, R6, 0x1, RZ ;  /* 0x0000000106067819 */ /* 0x000fce00000006ff */
.L_x_130:
[----:B------:R-:W-:Y:S04]  /*df70*/  BSSY B2, `(.L_x_120) ;  /* 0x0000045000027945 */ /* 0x000fe80003800000 */
        /* <DEDUP_REMOVED lines=8> */
.L_x_149:
[----:B------:R-:W-:Y:S01]  /*e000*/  UPRMT UR4, UR20, 0x9910, URZ ;  /* 0x0000991014047896 */ /* 0x000fe2000800003f */
[----:B-1----:R-:W-:-:S03]  /*e010*/  @P2 MOV R8, 0x7000 ;  /* 0x0000700000082802 */ /* 0x002fc60000000f00 */
[----:B------:R-:W-:Y:S01]  /*e020*/  UISETP.NE.AND UP0, UPT, UR4, 0x2, UPT ;  /* 0x000000020400788c */ /* 0x000fe2000bf05270 */
[----:B------:R1:W-:Y:S05]  /*e030*/  @P2 SYNCS.ARRIVE.TRANS64 RZ, [R7+URZ+0x35400], R8 ;  /* 0x0354000807ff29a7 */ /* 0x0003ea000800003f */
[----:B------:R-:W-:-:S13]  /*e040*/  PLOP3.LUT P3, PT, PT, PT, UP0, 0x80, 0x0 ;  /* 0x000000000000781c */ /* 0x000fda0003f6f008 */
[----:B-1----:R-:W-:Y:S05]  /*e050*/  @P3 BRA `(.L_x_123) ;  /* 0x0000000000043947 */ /* 0x002fea0003800000 */
[----:B------:R-:W-:Y:S01]  /*e060*/  BPT.TRAP 0x1 ;  /* 0x000000040000795c */ /* 0x000fe20000300000 */
.L_x_123:
[----:B------:R-:W-:Y:S05]  /*e070*/  @P0 BRA `(.L_x_124) ;  /* 0x0000000000040947 */ /* 0x000fea0003800000 */
[----:B------:R-:W-:Y:S01]  /*e080*/  BPT.TRAP 0x1 ;  /* 0x000000040000795c */ /* 0x000fe20000300000 */
.L_x_124:
        /* <DEDUP_REMOVED lines=9> */
[----:B------:R-:W-:Y:S01]  /*e120*/  R2UR UR13, R2 ;  /* 0x00000000020d72ca */ /* 0x000fe200000e0000 */
[----:B------:R-:W-:Y:S01]  /*e130*/  UMOV UR7, 0x10000000 ;  /* 0x1000000000077882 */ /* 0x000fe20000000000 */
[----:B------:R-:W-:Y:S01]  /*e140*/  UMOV UR18, 0x20 ;  /* 0x0000002000127882 */ /* 0x000fe20000000000 */
[----:B------:R-:W-:Y:S01]  /*e150*/  UMOV UR22, 0x40 ;  /* 0x0000004000167882 */ /* 0x000fe20000000000 */
[----:B------:R-:W-:Y:S01]  /*e160*/  UMOV UR24, 0x60 ;  /* 0x0000006000187882 */ /* 0x000fe20000000000 */
[----:B------:R-:W-:Y:S01]  /*e170*/  UIADD3 UR9, UR9, 0x35400, URZ ;  /* 0x0003540009097890 */ /* 0x000fe2000fffe03f */
[----:B------:R-:W-:Y:S01]  /*e180*/  IADD3 R0, R0, 0x1, RZ ;  /* 0x0000000100007810 */ /* 0x000fe20007ffe0ff */
[----:B------:R-:W-:-:S02]  /*e190*/  USHF.L.U32 UR11, UR11, 0x6, URZ ;  /* 0x000000060b0b7899 */ /* 0x000fc4000800063f */
[----:B------:R-:W-:Y:S01]  /*e1a0*/  UIADD3 UR8, UR14, 0xe000, URZ ;  /* 0x0000e0000e087890 */ /* 0x000fe2000fffe03f */
[C---:B------:R-:W-:Y:S01]  /*e1b0*/  ISETP.NE.AND P3, PT, R0.reuse, 0x5, PT ;  /* 0x000000050000780c */ /* 0x040fe20003f65270 */
[----:B------:R-:W-:Y:S02]  /*e1c0*/  UIADD3 UR15, UR14, 0xf000, URZ ;  /* 0x0000f0000e0f7890 */ /* 0x000fe4000fffe03f */
[----:B------:R-:W-:Y:S01]  /*e1d0*/  UIADD3 UR19, UR14, 0x10000, URZ ;  /* 0x000100000e137890 */ /* 0x000fe2000fffe03f */
[----:B------:R-:W-:Y:S01]  /*e1e0*/  SEL R5, RZ, 0x1, P3 ;  /* 0x00000001ff057807 */ /* 0x000fe20001800000 */
[----:B------:R-:W-:Y:S01]  /*e1f0*/  UIADD3 UR23, UR14, 0x11000, URZ ;  /* 0x000110000e177890 */ /* 0x000fe2000fffe03f */
[----:B------:R-:W-:Y:S01]  /*e200*/  SEL R0, R0, RZ, P3 ;  /* 0x000000ff00007207 */ /* 0x000fe20001800000 */
[----:B------:R-:W-:Y:S01]  /*e210*/  UMOV UR25, 0x80 ;  /* 0x0000008000197882 */ /* 0x000fe20000000000 */
        /* <DEDUP_REMOVED lines=26> */
.L_x_121:
[----:B------:R-:W-:Y:S05]  /*e3c0*/  BSYNC B2 ;  /* 0x0000000000027941 */ /* 0x000fea0003800000 */
.L_x_120:
[----:B------:R-:W-:Y:S01]  /*e3d0*/  ISETP.LT.OR P3, PT, R6, 0x4, !P6 ;  /* 0x000000040600780c */ /* 0x000fe20007761670 */
[----:B------:R-:W-:-:S12]  /*e3e0*/  BSSY B2, `(.L_x_125) ;  /* 0x0000046000027945 */ /* 0x000fd80003800000 */
[----:B------:R-:W-:Y:S05]  /*e3f0*/  @P3 BRA `(.L_x_126) ;  /* 0x0000000400103947 */ /* 0x000fea0003800000 */
[----:B-1----:R-:W1:Y:S01]  /*e400*/  S2R R8, SR_CgaCtaId ;  /* 0x0000000000087919 */ /* 0x002e620000008800 */
[----:B------:R-:W-:-:S04]  /*e410*/  MOV R5, 0x400 ;  /* 0x0000040000057802 */ /* 0x000fc80000000f00 */
[----:B-1----:R-:W-:Y:S02]  /*e420*/  LEA R5, R8, R5, 0x18 ;  /* 0x0000000508057211 */ /* 0x002fe400078ec0ff */
[----:B------:R-:W-:-:S03]  /*e430*/  SHF.L.U32 R8, R4, 0x1f, RZ ;  /* 0x0000001f04087819 */ /* 0x000fc600000006ff */
[----:B------:R-:W-:-:S04]  /*e440*/  IMAD R7, R0, 0x8, R5 ;  /* 0x0000000800077824 */ /* 0x000fc800078e0205 */
[----:B------:R-:W1:Y:S02]  /*e450*/  SYNCS.PHASECHK.TRANS64.TRYWAIT P3, [R7+URZ+0x35428], R8 ;  /* 0x03542808070075a7 */ /* 0x000e64000806017f */
[----:B-1----:R-:W-:Y:S05]  /*e460*/  @!P3 BRA `(.L_x_127) ;  /* 0x0000000800d0b947 */ /* 0x002fea0003800000 */
.L_x_150:
[----:B------:R-:W-:Y:S01]  /*e470*/  UPRMT UR4, UR20, 0x9910, URZ ;  /* 0x0000991014047896 */ /* 0x000fe2000800003f */
[----:B-1----:R-:W-:-:S03]  /*e480*/  @P1 MOV R8, 0x7000 ;  /* 0x0000700000081802 */ /* 0x002fc60000000f00 */
[----:B------:R-:W-:Y:S01]  /*e490*/  UISETP.NE.AND UP0, UPT, UR4, 0x2, UPT ;  /* 0x000000020400788c */ /* 0x000fe2000bf05270 */
[----:B------:R1:W-:Y:S05]  /*e4a0*/  @P1 SYNCS.ARRIVE.TRANS64 RZ, [R7+URZ+0x35400], R8 ;  /* 0x0354000807ff19a7 */ /* 0x0003ea000800003f */
[----:B------:R-:W-:-:S13]  /*e4b0*/  PLOP3.LUT P3, PT, PT, PT, UP0, 0x80, 0x0 ;  /* 0x000000000000781c */ /* 0x000fda0003f6f008 */
[----:B-1----:R-:W-:Y:S05]  /*e4c0*/  @P3 BRA `(.L_x_128) ;  /* 0x0000000000043947 */ /* 0x002fea0003800000 */
[----:B------:R-:W-:Y:S01]  /*e4d0*/  BPT.TRAP 0x1 ;  /* 0x000000040000795c */ /* 0x000fe20000300000 */
.L_x_128:
[----:B------:R-:W-:Y:S05]  /*e4e0*/  @P0 BRA `(.L_x_129) ;  /* 0x0000000000040947 */ /* 0x000fea0003800000 */
[----:B------:R-:W-:Y:S01]  /*e4f0*/  BPT.TRAP 0x1 ;  /* 0x000000040000795c */ /* 0x000fe20000300000 */
.L_x_129:
        /* <DEDUP_REMOVED lines=16> */
[----:B------:R-:W-:Y:S01]  /*e600*/  USHF.L.U32 UR11, UR11, 0x6, URZ ;  /* 0x000000060b0b7899 */ /* 0x000fe2000800063f */
[----:B------:R-:W-:Y:S01]  /*e610*/  IADD3 R9, R9, 0x1, RZ ;  /* 0x0000000109097810 */ /* 0x000fe20007ffe0ff */
[----:B------:R-:W-:Y:S01]  /*e620*/  UIADD3 UR8, UR14, 0xe000, URZ ;  /* 0x0000e0000e087890 */ /* 0x000fe2000fffe03f */
[----:B------:R-:W-:Y:S01]  /*e630*/  ISETP.NE.AND P3, PT, R0, 0x5, PT ;  /* 0x000000050000780c */ /* 0x000fe20003f65270 */
[----:B------:R-:W-:-:S02]  /*e640*/  UIADD3 UR15, UR14, 0xf000, URZ ;  /* 0x0000f0000e0f7890 */ /* 0x000fc4000fffe03f */
        /* <DEDUP_REMOVED lines=31> */
.L_x_126:
[----:B------:R-:W-:Y:S05]  /*e840*/  BSYNC B2 ;  /* 0x0000000000027941 */ /* 0x000fea0003800000 */
.L_x_125:
[C---:B------:R-:W-:Y:S02]  /*e850*/  ISETP.GT.AND P3, PT, R6.reuse, 0x4, PT ;  /* 0x000000040600780c */ /* 0x040fe40003f64270 */
[----:B------:R-:W-:-:S11]  /*e860*/  IADD3 R6, R6, -0x2, RZ ;  /* 0xfffffffe06067810 */ /* 0x000fd60007ffe0ff */
[----:B------:R-:W-:Y:S05]  /*e870*/  @P3 BRA `(.L_x_130) ;  /* 0xfffffff400bc3947 */ /* 0x000fea000383ffff */
.L_x_119:
[----:B------:R-:W-:Y:S05]  /*e880*/  BSYNC B1 ;  /* 0x0000000000017941 */ /* 0x000fea0003800000 */
.L_x_118:
[----:B------:R-:W-:Y:S01]  /*e890*/  VIADD R17, R17, UR21 ;  /* 0x0000001511117c36 */ /* 0x000fe20008000000 */
[----:B------:R-:W-:Y:S01]  /*e8a0*/  ULDC UR4, c[0x0][0xa00] ;  /* 0x0002800000047ab9 */ /* 0x000fe20000000800 */
[----:B-1----:R-:W-:-:S03]  /*e8b0*/  PRMT R5, RZ, 0x7610, R5 ;  /* 0x00007610ff057816 */ /* 0x002fc60000000005 */
[----:B------:R-:W-:-:S13]  /*e8c0*/  ISETP.GE.AND P3, PT, R17, UR4, PT ;  /* 0x0000000411007c0c */ /* 0x000fda000bf66270 */
[----:B------:R-:W-:Y:S05]  /*e8d0*/  @!P3 BRA `(.L_x_131) ;  /* 0xffffffe8009cb947 */ /* 0x000fea000383ffff */
[----:B------:R-:W-:Y:S05]  /*e8e0*/  BSYNC B0 ;  /* 0x0000000000007941 */ /* 0x000fea0003800000 */
.L_x_103:
[----:B------:R-:W-:Y:S05]  /*e8f0*/  EXIT ;  /* 0x000000000000794d */ /* 0x000fea0003800000 */
.L_x_17:
[----:B-1----:R-:W-:-:S04]  /*e900*/  MOV R3, UR4 ;  /* 0x0000000400037c02 */ /* 0x002fc80008000f00 */
[----:B------:R1:W2:Y:S03]  /*e910*/  SYNCS.PHASECHK.TRANS64.TRYWAIT P1, [R3+URZ+0x35450], R0 ;  /* 0x03545000030075a7 */ /* 0x0002a6000802017f */
[----:B--2---:R-:W-:Y:S05]  /*e920*/  @!P1 NANOSLEEP.SYNCS 0x989680 ;  /* 0x009896800000995d */ /* 0x004fea0003900000 */
[----:B------:R-:W2:Y:S02]  /*e930*/  @!P1 SYNCS.PHASECHK.TRANS64 P1, [R3+URZ+0x35450], R0 ;  /* 0x03545000030095a7 */ /* 0x000ea4000802007f */
[----:B--2---:R-:W-:Y:S05]  /*e940*/  @!P1 BRA `(.L_x_17) ;  /* 0xfffffffc00ec9947 */ /* 0x004fea000383ffff */
[----:B------:R-:W-:Y:S05]  /*e950*/  BRA `(.L_x_132) ;  /* 0xffffff2c00047947 */ /* 0x000fea000383ffff */
.L_x_19:
[----:B-1----:R-:W-:-:S04]  /*e960*/  MOV R5, UR48 ;  /* 0x0000003000057c02 */ /* 0x002fc80008000f00 */
[----:B------:R1:W2:Y:S03]  /*e970*/  SYNCS.PHASECHK.TRANS64.TRYWAIT P1, [R5+URZ+0x35400], R0 ;  /* 0x03540000050075a7 */ /* 0x0002a6000802017f */
[----:B--2---:R-:W-:Y:S05]  /*e980*/  @!P1 NANOSLEEP.SYNCS 0x989680 ;  /* 0x009896800000995d */ /* 0x004fea0003900000 */
[----:B------:R-:W2:Y:S02]  /*e990*/  @!P1 SYNCS.PHASECHK.TRANS64 P1, [R5+URZ+0x35400], R0 ;  /* 0x03540000050095a7 */ /* 0x000ea4000802007f */
[----:B--2---:R-:W-:Y:S05]  /*e9a0*/  @!P1 BRA `(.L_x_19) ;  /* 0xfffffffc00ec9947 */ /* 0x004fea000383ffff */
[----:B------:R-:W-:Y:S05]  /*e9b0*/  BRA `(.L_x_133) ;  /* 0xffffff2c00207947 */ /* 0x000fea000383ffff */
.L_x_20:
[----:B------:R-:W-:-:S13]  /*e9c0*/  R2UR UR4, R10 ;  /* 0x000000000a0472ca */ /* 0x000fda00000e0000 */
[----:B-1----:R-:W-:-:S04]  /*e9d0*/  MOV R0, UR4 ;  /* 0x0000000400007c02 */ /* 0x002fc80008000f00 */
[----:B------:R1:W2:Y:S03]  /*e9e0*/  SYNCS.PHASECHK.TRANS64.TRYWAIT P1, [R0+URZ+-0x8], R3 ;  /* 0xfffff803000075a7 */ /* 0x0002a6000802017f */
[----:B--2---:R-:W-:Y:S05]  /*e9f0*/  @!P1 NANOSLEEP.SYNCS 0x989680 ;  /* 0x009896800000995d */ /* 0x004fea0003900000 */
[----:B------:R-:W2:Y:S02]  /*ea00*/  @!P1 SYNCS.PHASECHK.TRANS64 P1, [R0+URZ+-0x8], R3 ;  /* 0xfffff803000095a7 */ /* 0x000ea4000802007f */
[----:B--2---:R-:W-:Y:S05]  /*ea10*/  @!P1 BRA `(.L_x_20) ;  /* 0xfffffffc00e89947 */ /* 0x004fea000383ffff */
[----:B------:R-:W-:Y:S05]  /*ea20*/  BRA `(.L_x_134) ;  /* 0xffffff2c00107947 */ /* 0x000fea000383ffff */
.L_x_22:
[----:B-1----:R-:W-:-:S04]  /*ea30*/  MOV R20, UR5 ;  /* 0x0000000500147c02 */ /* 0x002fc80008000f00 */
[----:B------:R1:W2:Y:S03]  /*ea40*/  SYNCS.PHASECHK.TRANS64.TRYWAIT P1, [R20+URZ+0x35400], R13 ;  /* 0x0354000d140075a7 */ /* 0x0002a6000802017f */
[----:B--2---:R-:W-:Y:S05]  /*ea50*/  @!P1 NANOSLEEP.SYNCS 0x989680 ;  /* 0x009896800000995d */ /* 0x004fea0003900000 */
[----:B------:R-:W2:Y:S02]  /*ea60*/  @!P1 SYNCS.PHASECHK.TRANS64 P1, [R20+URZ+0x35400], R13 ;  /* 0x0354000d140095a7 */ /* 0x000ea4000802007f */
[----:B--2---:R-:W-:Y:S05]  /*ea70*/  @!P1 BRA `(.L_x_22) ;  /* 0xfffffffc00ec9947 */ /* 0x004fea000383ffff */
[----:B------:R-:W-:Y:S05]  /*ea80*/  BRA `(.L_x_135) ;  /* 0xffffff4400fc7947 */ /* 0x000fea000383ffff */
.L_x_27:
[----:B-1----:R-:W-:-:S04]  /*ea90*/  MOV R12, UR6 ;  /* 0x00000006000c7c02 */ /* 0x002fc80008000f00 */
[----:B------:R1:W2:Y:S03]  /*eaa0*/  SYNCS.PHASECHK.TRANS64.TRYWAIT P2, [R12+URZ+0x35400], R11 ;  /* 0x0354000b0c0075a7 */ /* 0x0002a6000804017f */
[----:B--2---:R-:W-:Y:S05]  /*eab0*/  @!P2 NANOSLEEP.SYNCS 0x989680 ;  /* 0x009896800000a95d */ /* 0x004fea0003900000 */
[----:B------:R-:W2:Y:S02]  /*eac0*/  @!P2 SYNCS.PHASECHK.TRANS64 P2, [R12+URZ+0x35400], R11 ;  /* 0x0354000b0c00a5a7 */ /* 0x000ea4000804007f */
[----:B--2---:R-:W-:Y:S05]  /*ead0*/  @!P2 BRA `(.L_x_27) ;  /* 0xfffffffc00eca947 */ /* 0x004fea000383ffff */
[----:B------:R-:W-:Y:S05]  /*eae0*/  BRA `(.L_x_136) ;  /* 0xffffff5000f47947 */ /* 0x000fea000383ffff */
.L_x_31:
[----:B-1----:R-:W-:-:S04]  /*eaf0*/  IMAD.U32 R14, RZ, RZ, UR10 ;  /* 0x0000000aff0e7e24 */ /* 0x002fc8000f8e00ff */
[----:B------:R1:W2:Y:S03]  /*eb00*/  SYNCS.PHASECHK.TRANS64.TRYWAIT P2, [R14+URZ+0x35400], R21 ;  /* 0x035400150e0075a7 */ /* 0x0002a6000804017f */
[----:B--2---:R-:W-:Y:S05]  /*eb10*/  @!P2 NANOSLEEP.SYNCS 0x989680 ;  /* 0x009896800000a95d */ /* 0x004fea0003900000 */
[----:B------:R-:W2:Y:S02]  /*eb20*/  @!P2 SYNCS.PHASECHK.TRANS64 P2, [R14+URZ+0x35400], R21 ;  /* 0x035400150e00a5a7 */ /* 0x000ea4000804007f */
[----:B--2---:R-:W-:Y:S05]  /*eb30*/  @!P2 BRA `(.L_x_31) ;  /* 0xfffffffc00eca947 */ /* 0x004fea000383ffff */
[----:B------:R-:W-:Y:S05]  /*eb40*/  BRA `(.L_x_30) ;  /* 0xffffff7000407947 */ /* 0x000fea000383ffff */
.L_x_39:
[----:B-1----:R-:W-:-:S04]  /*eb50*/  MOV R12, UR6 ;  /* 0x00000006000c7c02 */ /* 0x002fc80008000f00 */
[----:B------:R1:W2:Y:S03]  /*eb60*/  SYNCS.PHASECHK.TRANS64.TRYWAIT P2, [R12+URZ+0x35400], R11 ;  /* 0x0354000b0c0075a7 */ /* 0x0002a6000804017f */
[----:B--2---:R-:W-:Y:S05]  /*eb70*/  @!P2 NANOSLEEP.SYNCS 0x989680 ;  /* 0x009896800000a95d */ /* 0x004fea0003900000 */
[----:B------:R-:W2:Y:S02]  /*eb80*/  @!P2 SYNCS.PHASECHK.TRANS64 P2, [R12+URZ+0x35400], R11 ;  /* 0x0354000b0c00a5a7 */ /* 0x000ea4000804007f */
[----:B--2---:R-:W-:Y:S05]  /*eb90*/  @!P2 BRA `(.L_x_39) ;  /* 0xfffffffc00eca947 */ /* 0x004fea000383ffff */
[----:B------:R-:W-:Y:S05]  /*eba0*/  BRA `(.L_x_137) ;  /* 0xffffff7c006c7947 */ /* 0x000fea000383ffff */
.L_x_43:
[----:B-1----:R-:W-:-:S04]  /*ebb0*/  MOV R20, UR10 ;  /* 0x0000000a00147c02 */ /* 0x002fc80008000f00 */
[----:B------:R1:W2:Y:S03]  /*ebc0*/  SYNCS.PHASECHK.TRANS64.TRYWAIT P2, [R20+URZ+0x35400], R15 ;  /* 0x0354000f140075a7 */ /* 0x0002a6000804017f */
[----:B--2---:R-:W-:Y:S05]  /*ebd0*/  @!P2 NANOSLEEP.SYNCS 0x989680 ;  /* 0x009896800000a95d */ /* 0x004fea0003900000 */
[----:B------:R-:W2:Y:S02]  /*ebe0*/  @!P2 SYNCS.PHASECHK.TRANS64 P2, [R20+URZ+0x35400], R15 ;  /* 0x0354000f1400a5a7 */ /* 0x000ea4000804007f */
[----:B--2---:R-:W-:Y:S05]  /*ebf0*/  @!P2 BRA `(.L_x_43) ;  /* 0xfffffffc00eca947 */ /* 0x004fea000383ffff */
[----:B------:R-:W-:Y:S05]  /*ec00*/  BRA `(.L_x_42) ;  /* 0xffffffa000007947 */ /* 0x000fea000383ffff */
.L_x_63:
[----:B------:R-:W-:-:S13]  /*ec10*/  R2UR UR4, R10 ;  /* 0x000000000a0472ca */ /* 0x000fda00000e0000 */
[----:B-1----:R-:W-:-:S04]  /*ec20*/  MOV R3, UR4 ;  /* 0x0000000400037c02 */ /* 0x002fc80008000f00 */
[----:B------:R1:W2:Y:S03]  /*ec30*/  SYNCS.PHASECHK.TRANS64.TRYWAIT P1, [R3+URZ+0x8], R0 ;  /* 0x00000800030075a7 */ /* 0x0002a6000802017f */
[----:B--2---:R-:W-:Y:S05]  /*ec40*/  @!P1 NANOSLEEP.SYNCS 0x989680 ;  /* 0x009896800000995d */ /* 0x004fea0003900000 */
[----:B------:R-:W2:Y:S02]  /*ec50*/  @!P1 SYNCS.PHASECHK.TRANS64 P1, [R3+URZ+0x8], R0 ;  /* 0x00000800030095a7 */ /* 0x000ea4000802007f */
[----:B--2---:R-:W-:Y:S05]  /*ec60*/  @!P1 BRA `(.L_x_63) ;  /* 0xfffffffc00e89947 */ /* 0x004fea000383ffff */
[----:B------:R-:W-:Y:S05]  /*ec70*/  BRA `(.L_x_138) ;  /* 0xffffffb8002c7947 */ /* 0x000fea000383ffff */
.L_x_88:
[----:B------:R-:W-:Y:S01]  /*ec80*/  BSSY B1, `(.L_x_139) ;  /* 0x0000006000017945 */ /* 0x000fe20003800000 */
[----:B------:R-:W-:-:S07]  /*ec90*/  MOV R15, 0xffffffff ;  /* 0xffffffff000f7802 */ /* 0x000fce0000000f00 */
[----:B------:R-:W-:Y:S05]  /*eca0*/  WARPSYNC.COLLECTIVE R15, `(.L_x_140) ;  /* 0x000000000f0c7348 */ /* 0x000fea0003c00000 */
[----:B------:R-:W-:Y:S02]  /*ecb0*/  ELECT P6, UR62, PT ;  /* 0x00000000003e782f */ /* 0x000fe400038c0000 */
[----:B------:R-:W-:Y:S01]  /*ecc0*/  MOV R14, UR62 ;  /* 0x0000003e000e7c02 */ /* 0x000fe20008000f00 */
[----:B------:R-:W-:Y:S10]  /*ecd0*/  ENDCOLLECTIVE ;  /* 0x000000000000791b */ /* 0x000ff40003800000 */
.L_x_140:
[----:B------:R-:W-:Y:S05]  /*ece0*/  BSYNC B1 ;  /* 0x0000000000017941 */ /* 0x000fea0003800000 */
.L_x_139:
[----:B------:R-:W-:Y:S05]  /*ecf0*/  BRA `(.L_x_141) ;  /* 0xffffffd800d07947 */ /* 0x000fea000383ffff */
.L_x_91:
[----:B-1----:R1:W2:Y:S02]  /*ed00*/  SYNCS.PHASECHK.TRANS64.TRYWAIT P2, [R7+URZ+0x35460], R6 ;  /* 0x03546006070075a7 */ /* 0x0022a4000804017f */
[----:B--2---:R-:W-:Y:S05]  /*ed10*/  @!P2 NANOSLEEP.SYNCS 0x989680 ;  /* 0x009896800000a95d */ /* 0x004fea0003900000 */
[----:B------:R-:W2:Y:S02]  /*ed20*/  @!P2 SYNCS.PHASECHK.TRANS64 P2, [R7+URZ+0x35460], R6 ;  /* 0x035460060700a5a7 */ /* 0x000ea4000804007f */
[----:B--2---:R-:W-:Y:S05]  /*ed30*/  @!P2 BRA `(.L_x_91) ;  /* 0xfffffffc00f0a947 */ /* 0x004fea000383ffff */
[----:B------:R-:W-:Y:S05]  /*ed40*/  BRA `(.L_x_142) ;  /* 0xffffffd800f07947 */ /* 0x000fea000383ffff */
.L_x_96:
[----:B-1----:R1:W2:Y:S02]  /*ed50*/  SYNCS.PHASECHK.TRANS64.TRYWAIT P2, [R7+URZ+0x354b0], R4 ;  /* 0x0354b004070075a7 */ /* 0x0022a4000804017f */
[----:B--2---:R-:W-:Y:S05]  /*ed60*/  @!P2 NANOSLEEP.SYNCS 0x989680 ;  /* 0x009896800000a95d */ /* 0x004fea0003900000 */
[----:B------:R-:W2:Y:S02]  /*ed70*/  @!P2 SYNCS.PHASECHK.TRANS64 P2, [R7+URZ+0x354b0], R4 ;  /* 0x0354b0040700a5a7 */ /* 0x000ea4000804007f */
[----:B--2---:R-:W-:Y:S05]  /*ed80*/  @!P2 BRA `(.L_x_96) ;  /* 0xfffffffc00f0a947 */ /* 0x004fea000383ffff */
[----:B------:R-:W-:Y:S05]  /*ed90*/  BRA `(.L_x_95) ;  /* 0xffffffdc00fc7947 */ /* 0x000fea000383ffff */
.L_x_99:
[----:B-1----:R1:W2:Y:S02]  /*eda0*/  SYNCS.PHASECHK.TRANS64.TRYWAIT P2, [R4+URZ+0x35460], R9 ;  /* 0x03546009040075a7 */ /* 0x0022a4000804017f */
[----:B--2---:R-:W-:Y:S05]  /*edb0*/  @!P2 NANOSLEEP.SYNCS 0x989680 ;  /* 0x009896800000a95d */ /* 0x004fea0003900000 */
[----:B------:R-:W2:Y:S02]  /*edc0*/  @!P2 SYNCS.PHASECHK.TRANS64 P2, [R4+URZ+0x35460], R9 ;  /* 0x035460090400a5a7 */ /* 0x000ea4000804007f */
[----:B--2---:R-:W-:Y:S05]  /*edd0*/  @!P2 BRA `(.L_x_99) ;  /* 0xfffffffc00f0a947 */ /* 0x004fea000383ffff */
[----:B------:R-:W-:Y:S05]  /*ede0*/  BRA `(.L_x_143) ;  /* 0xffffffe000107947 */ /* 0x000fea000383ffff */
.L_x_104:
[----:B------:R-:W-:Y:S01]  /*edf0*/  BSSY B1, `(.L_x_144) ;  /* 0x0000006000017945 */ /* 0x000fe20003800000 */
[----:B------:R-:W-:-:S07]  /*ee00*/  MOV R15, 0xffffffff ;  /* 0xffffffff000f7802 */ /* 0x000fce0000000f00 */
[----:B------:R-:W-:Y:S05]  /*ee10*/  WARPSYNC.COLLECTIVE R15, `(.L_x_145) ;  /* 0x000000000f0c7348 */ /* 0x000fea0003c00000 */
[----:B------:R-:W-:Y:S02]  /*ee20*/  ELECT P6, UR62, PT ;  /* 0x00000000003e782f */ /* 0x000fe400038c0000 */
[----:B------:R-:W-:Y:S01]  /*ee30*/  MOV R14, UR62 ;  /* 0x0000003e000e7c02 */ /* 0x000fe20008000f00 */
[----:B------:R-:W-:Y:S10]  /*ee40*/  ENDCOLLECTIVE ;  /* 0x000000000000791b */ /* 0x000ff40003800000 */
.L_x_145:
[----:B------:R-:W-:Y:S05]  /*ee50*/  BSYNC B1 ;  /* 0x0000000000017941 */ /* 0x000fea0003800000 */
.L_x_144:
[----:B------:R-:W-:Y:S05]  /*ee60*/  BRA `(.L_x_146) ;  /* 0xffffffe400d07947 */ /* 0x000fea000383ffff */
.L_x_107:
[----:B-1----:R1:W2:Y:S02]  /*ee70*/  SYNCS.PHASECHK.TRANS64.TRYWAIT P4, [R8+URZ+0x35428], R7 ;  /* 0x03542807080075a7 */ /* 0x0022a4000808017f */
[----:B--2---:R-:W-:Y:S05]  /*ee80*/  @!P4 NANOSLEEP.SYNCS 0x989680 ;  /* 0x009896800000c95d */ /* 0x004fea0003900000 */
[----:B------:R-:W2:Y:S02]  /*ee90*/  @!P4 SYNCS.PHASECHK.TRANS64 P4, [R8+URZ+0x35428], R7 ;  /* 0x035428070800c5a7 */ /* 0x000ea4000808007f */
[----:B--2---:R-:W-:Y:S05]  /*eea0*/  @!P4 BRA `(.L_x_107) ;  /* 0xfffffffc00f0c947 */ /* 0x004fea000383ffff */
[----:B------:R-:W-:Y:S05]  /*eeb0*/  BRA `(.L_x_147) ;  /* 0xffffffe400e47947 */ /* 0x000fea000383ffff */
.L_x_112:
[----:B-1----:R1:W2:Y:S02]  /*eec0*/  SYNCS.PHASECHK.TRANS64.TRYWAIT P4, [R5+URZ+0x354b0], R8 ;  /* 0x0354b008050075a7 */ /* 0x0022a4000808017f */
[----:B--2---:R-:W-:Y:S05]  /*eed0*/  @!P4 NANOSLEEP.SYNCS 0x989680 ;  /* 0x009896800000c95d */ /* 0x004fea0003900000 */
[----:B------:R-:W2:Y:S02]  /*eee0*/  @!P4 SYNCS.PHASECHK.TRANS64 P4, [R5+URZ+0x354b0], R8 ;  /* 0x0354b0080500c5a7 */ /* 0x000ea4000808007f */
[----:B--2---:R-:W-:Y:S05]  /*eef0*/  @!P4 BRA `(.L_x_112) ;  /* 0xfffffffc00f0c947 */ /* 0x004fea000383ffff */
[----:B------:R-:W-:Y:S05]  /*ef00*/  BRA `(.L_x_111) ;  /* 0xffffffe800e87947 */ /* 0x000fea000383ffff */
.L_x_115:
[----:B-1----:R1:W2:Y:S02]  /*ef10*/  SYNCS.PHASECHK.TRANS64.TRYWAIT P3, [R7+URZ+0x35428], R8 ;  /* 0x03542808070075a7 */ /* 0x0022a4000806017f */
[----:B--2---:R-:W-:Y:S05]  /*ef20*/  @!P3 NANOSLEEP.SYNCS 0x989680 ;  /* 0x009896800000b95d */ /* 0x004fea0003900000 */
[----:B------:R-:W2:Y:S02]  /*ef30*/  @!P3 SYNCS.PHASECHK.TRANS64 P3, [R7+URZ+0x35428], R8 ;  /* 0x035428080700b5a7 */ /* 0x000ea4000806007f */
[----:B--2---:R-:W-:Y:S05]  /*ef40*/  @!P3 BRA `(.L_x_115) ;  /* 0xfffffffc00f0b947 */ /* 0x004fea000383ffff */
[----:B------:R-:W-:Y:S05]  /*ef50*/  BRA `(.L_x_148) ;  /* 0xffffffec00007947 */ /* 0x000fea000383ffff */
.L_x_122:
[----:B-1----:R1:W2:Y:S02]  /*ef60*/  SYNCS.PHASECHK.TRANS64.TRYWAIT P3, [R7+URZ+0x35428], R8 ;  /* 0x03542808070075a7 */ /* 0x0022a4000806017f */
[----:B--2---:R-:W-:Y:S05]  /*ef70*/  @!P3 NANOSLEEP.SYNCS 0x989680 ;  /* 0x009896800000b95d */ /* 0x004fea0003900000 */
[----:B------:R-:W2:Y:S02]  /*ef80*/  @!P3 SYNCS.PHASECHK.TRANS64 P3, [R7+URZ+0x35428], R8 ;  /* 0x035428080700b5a7 */ /* 0x000ea4000806007f */
[----:B--2---:R-:W-:Y:S05]  /*ef90*/  @!P3 BRA `(.L_x_122) ;  /* 0xfffffffc00f0b947 */ /* 0x004fea000383ffff */
[----:B------:R-:W-:Y:S05]  /*efa0*/  BRA `(.L_x_149) ;  /* 0xfffffff000147947 */ /* 0x000fea000383ffff */
.L_x_127:
[----:B-1----:R1:W2:Y:S02]  /*efb0*/  SYNCS.PHASECHK.TRANS64.TRYWAIT P3, [R7+URZ+0x35428], R8 ;  /* 0x03542808070075a7 */ /* 0x0022a4000806017f */
[----:B--2---:R-:W-:Y:S05]  /*efc0*/  @!P3 NANOSLEEP.SYNCS 0x989680 ;  /* 0x009896800000b95d */ /* 0x004fea0003900000 */
[----:B------:R-:W2:Y:S02]  /*efd0*/  @!P3 SYNCS.PHASECHK.TRANS64 P3, [R7+URZ+0x35428], R8 ;  /* 0x035428080700b5a7 */ /* 0x000ea4000806007f */
[----:B--2---:R-:W-:Y:S05]  /*efe0*/  @!P3 BRA `(.L_x_127) ;  /* 0xfffffffc00f0b947 */ /* 0x004fea000383ffff */
[----:B------:R-:W-:Y:S05]  /*eff0*/  BRA `(.L_x_150) ;  /* 0xfffffff4001c7947 */ /* 0x000fea000383ffff */
        .weak           $__internal_0_$__cuda_sm20_rcp_rn_f32_slowpath
        .type           $__internal_0_$__cuda_sm20_rcp_rn_f32_slowpath,@function
        .size           $__internal_0_$__cuda_sm20_rcp_rn_f32_slowpath,(.L_x_156 - $__internal_0_$__cuda_sm20_rcp_rn_f32_slowpath)
$__internal_0_$__cuda_sm20_rcp_rn_f32_slowpath:
[----:B------:R-:W-:Y:S01]  /*f000*/  IMAD.SHL.U32 R0, R3, 0x2, RZ ;  /* 0x0000000203007824 */ /* 0x000fe200078e00ff */
[----:B------:R-:W-:Y:S04]  /*f010*/  BSSY B2, `(.L_x_151) ;  /* 0x0000030000027945 */ /* 0x000fe80003800000 */
[----:B------:R-:W-:-:S04]  /*f020*/  SHF.R.U32.HI R25, RZ, 0x18, R0 ;  /* 0x00000018ff197819 */ /* 0x000fc80000011600 */
[----:B------:R-:W-:-:S13]  /*f030*/  ISETP.NE.U32.AND P0, PT, R25, RZ, PT ;  /* 0x000000ff1900720c */ /* 0x000fda0003f05070 */
[----:B------:R-:W-:Y:S05]  /*f040*/  @P0 BRA `(.L_x_152) ;  /* 0x0000000000280947 */ /* 0x000fea0003800000 */
[----:B------:R-:W-:-:S04]  /*f050*/  SHF.L.U32 R0, R3, 0x1, RZ ;  /* 0x0000000103007819 */ /* 0x000fc800000006ff */
[----:B------:R-:W-:-:S13]  /*f060*/  ISETP.NE.AND P0, PT, R0, RZ, PT ;  /* 0x000000ff0000720c */ /* 0x000fda0003f05270 */
[----:B------:R-:W-:Y:S01]  /*f070*/  @P0 FFMA R5, R3, 1.84467440737095516160e+19, RZ ;  /* 0x5f80000003050823 */ /* 0x000fe200000000ff */
[----:B------:R-:W-:Y:S08]  /*f080*/  @!P0 MUFU.RCP R4, R3 ;  /* 0x0000000300048308 */ /* 0x000ff00000001000 */
[----:B------:R-:W1:Y:S02]  /*f090*/  @P0 MUFU.RCP R0, R5 ;  /* 0x0000000500000308 */ /* 0x000e640000001000 */
[----:B-1----:R-:W-:-:S04]  /*f0a0*/  @P0 FFMA R13, R5, R0, -1 ;  /* 0xbf800000050d0423 */ /* 0x002fc80000000000 */
[----:B------:R-:W-:-:S04]  /*f0b0*/  @P0 FADD.FTZ R13, -R13, -RZ ;  /* 0x800000ff0d0d0221 */ /* 0x000fc80000010100 */
[----:B------:R-:W-:-:S04]  /*f0c0*/  @P0 FFMA R0, R0, R13, R0 ;  /* 0x0000000d00000223 */ /* 0x000fc80000000000 */
[----:B------:R-:W-:Y:S01]  /*f0d0*/  @P0 FFMA R4, R0, 1.84467440737095516160e+19, RZ ;  /* 0x5f80000000040823 */ /* 0x000fe200000000ff */
[----:B------:R-:W-:Y:S06]  /*f0e0*/  BRA `(.L_x_153) ;  /* 0x0000000000887947 */ /* 0x000fec0003800000 */
.L_x_152:
[----:B------:R-:W-:-:S04]  /*f0f0*/  IADD3 R26, R25, -0xfd, RZ ;  /* 0xffffff03191a7810 */ /* 0x000fc80007ffe0ff */
[----:B------:R-:W-:-:S13]  /*f100*/  ISETP.GT.U32.AND P0, PT, R26, 0x1, PT ;  /* 0x000000011a00780c */ /* 0x000fda0003f04070 */
[----:B------:R-:W-:Y:S05]  /*f110*/  @P0 BRA `(.L_x_154) ;  /* 0x0000000000780947 */ /* 0x000fea0003800000 */
[----:B------:R-:W-:Y:S02]  /*f120*/  LOP3.LUT R0, R3, 0x7fffff, RZ, 0xc0, !PT ;  /* 0x007fffff03007812 */ /* 0x000fe400078ec0ff */
[----:B------:R-:W-:Y:S02]  /*f130*/  MOV R15, 0x3 ;  /* 0x00000003000f7802 */ /* 0x000fe40000000f00 */
[----:B------:R-:W-:Y:S02]  /*f140*/  LOP3.LUT R0, R0, 0x3f800000, RZ, 0xfc, !PT ;  /* 0x3f80000000007812 */ /* 0x000fe400078efcff */
[----:B------:R-:W-:Y:S02]  /*f150*/  SHF.L.U32 R15, R15, R26, RZ ;  /* 0x0000001a0f0f7219 */ /* 0x000fe400000006ff */
[----:B------:R-:W1:Y:S02]  /*f160*/  MUFU.RCP R5, R0 ;  /* 0x0000000000057308 */ /* 0x000e640000001000 */
[----:B-1----:R-:W-:-:S04]  /*f170*/  FFMA R4, R0, R5, -1 ;  /* 0xbf80000000047423 */ /* 0x002fc80000000005 */
[----:B------:R-:W-:-:S04]  /*f180*/  FADD.FTZ R4, -R4, -RZ ;  /* 0x800000ff04047221 */ /* 0x000fc80000010100 */
[CCC-:B------:R-:W-:Y:S01]  /*f190*/  FFMA.RM R13, R5.reuse, R4.reuse, R5.reuse ;  /* 0x00000004050d7223 */ /* 0x1c0fe20000004005 */
[----:B------:R-:W-:-:S04]  /*f1a0*/  FFMA.RP R14, R5, R4, R5 ;  /* 0x00000004050e7223 */ /* 0x000fc80000008005 */
[C---:B------:R-:W-:Y:S02]  /*f1b0*/  LOP3.LUT R4, R13.reuse, 0x7fffff, RZ, 0xc0, !PT ;  /* 0x007fffff0d047812 */ /* 0x040fe400078ec0ff */
[----:B------:R-:W-:Y:S02]  /*f1c0*/  FSETP.NEU.FTZ.AND P0, PT, R13, R14, PT ;  /* 0x0000000e0d00720b */ /* 0x000fe40003f1d000 */
[----:B------:R-:W-:Y:S02]  /*f1d0*/  LOP3.LUT R4, R4, 0x800000, RZ, 0xfc, !PT ;  /* 0x0080000004047812 */ /* 0x000fe400078efcff */
[----:B------:R-:W-:Y:S02]  /*f1e0*/  SEL R5, RZ, 0xffffffff, !P0 ;  /* 0xffffffffff057807 */ /* 0x000fe40004000000 */
[----:B------:R-:W-:Y:S02]  /*f1f0*/  LOP3.LUT R15, R15, R4, RZ, 0xc0, !PT ;  /* 0x000000040f0f7212 */ /* 0x000fe400078ec0ff */
[----:B------:R-:W-:-:S02]  /*f200*/  IADD3 R5, -R5, RZ, RZ ;  /* 0x000000ff05057210 */ /* 0x000fc40007ffe1ff */
[-C--:B------:R-:W-:Y:S02]  /*f210*/  SHF.R.U32.HI R15, RZ, R26.reuse, R15 ;  /* 0x0000001aff0f7219 */ /* 0x080fe4000001160f */
[--C-:B------:R-:W-:Y:S01]  /*f220*/  LOP3.LUT P1, RZ, R5, R26, R4.reuse, 0xf8, !PT ;  /* 0x0000001a05ff7212 */ /* 0x100fe2000782f804 */
[----:B------:R-:W-:Y:S01]  /*f230*/  VIADD R5, R25, 0xffffff04 ;  /* 0xffffff0419057836 */ /* 0x000fe20000000000 */
[C---:B------:R-:W-:Y:S02]  /*f240*/  LOP3.LUT P0, RZ, R15.reuse, 0x1, RZ, 0xc0, !PT ;  /* 0x000000010fff7812 */ /* 0x040fe4000780c0ff */
[----:B------:R-:W-:Y:S02]  /*f250*/  LOP3.LUT P2, RZ, R15, 0x2, RZ, 0xc0, !PT ;  /* 0x000000020fff7812 */ /* 0x000fe4000784c0ff */
[----:B------:R-:W-:Y:S02]  /*f260*/  SHF.R.U32.HI R4, RZ, R5, R4 ;  /* 0x00000005ff047219 */ /* 0x000fe40000011604 */
[----:B------:R-:W-:-:S02]  /*f270*/  PLOP3.LUT P0, PT, P0, P1, P2, 0xe0, 0x0 ;  /* 0x000000000000781c */ /* 0x000fc40000703c20 */
[----:B------:R-:W-:Y:S02]  /*f280*/  LOP3.LUT P1, RZ, R3, 0x7fffff, RZ, 0xc0, !PT ;  /* 0x007fffff03ff7812 */ /* 0x000fe4000782c0ff */
[----:B------:R-:W-:-:S04]  /*f290*/  SEL R0, RZ, 0x1, !P0 ;  /* 0x00000001ff007807 */ /* 0x000fc80004000000 */
[----:B------:R-:W-:-:S04]  /*f2a0*/  IADD3 R0, -R0, RZ, RZ ;  /* 0x000000ff00007210 */ /* 0x000fc80007ffe1ff */
[----:B------:R-:W-:-:S13]  /*f2b0*/  ISETP.GE.AND P0, PT, R0, RZ, PT ;  /* 0x000000ff0000720c */ /* 0x000fda0003f06270 */
[----:B------:R-:W-:-:S04]  /*f2c0*/  @!P0 IADD3 R4, R4, 0x1, RZ ;  /* 0x0000000104048810 */ /* 0x000fc80007ffe0ff */
[----:B------:R-:W-:-:S04]  /*f2d0*/  @!P1 SHF.L.U32 R4, R4, 0x1, RZ ;  /* 0x0000000104049819 */ /* 0x000fc800000006ff */
[----:B------:R-:W-:Y:S01]  /*f2e0*/  LOP3.LUT R4, R4, 0x80000000, R3, 0xf8, !PT ;  /* 0x8000000004047812 */ /* 0x000fe200078ef803 */
[----:B------:R-:W-:Y:S06]  /*f2f0*/  BRA `(.L_x_153) ;  /* 0x0000000000047947 */ /* 0x000fec0003800000 */
.L_x_154:
[----:B------:R1:W2:Y:S02]  /*f300*/  MUFU.RCP R4, R3 ;  /* 0x0000000300047308 */ /* 0x0002a40000001000 */
.L_x_153:
[----:B------:R-:W-:Y:S05]  /*f310*/  BSYNC B2 ;  /* 0x0000000000027941 */ /* 0x000fea0003800000 */
.L_x_151:
[----:B--2---:R-:W-:Y:S02]  /*f320*/  MOV R0, R4 ;  /* 0x0000000400007202 */ /* 0x004fe40000000f00 */
[----:B------:R-:W-:Y:S02]  /*f330*/  MOV R4, R20 ;  /* 0x0000001400047202 */ /* 0x000fe40000000f00 */
[----:B------:R-:W-:-:S04]  /*f340*/  MOV R5, 0x0 ;  /* 0x0000000000057802 */ /* 0x000fc80000000f00 */
[----:B-1----:R-:W-:Y:S05]  /*f350*/  RET.REL.NODEC R4 `(_ZN7cutlass13device_kernelINS_4fmha6kernel28FmhaKernelTmaWarpSpecializedINS1_10collective30FmhaMainloopTmaWarpSpecializedINS_10bfloat16_tEffN4cute5tupleIJNS7_1CILi128EEENS9_ILi64EEENS9_ILi224EEEEEENS8_IJiNS9_ILi1EEENS8_IJiiEEEEEESG_SG_NS4_12CausalFusionEJNS2_6OptionILNS2_3TagE0ENS9_ILb1EEEEENSI_ILSJ_2ESK_EEEEENS4_15FmhaFwdEpilogueIS6_fNS8_IJSB_SC_SB_EEEEENS2_23PersistentTileSchedulerEJSL_SM_EEEEEvNT_6ParamsE) ;  /* 0xffffff0c04287950 */ /* 0x002fea0003c3ffff */
.L_x_155:
[----:B------:R-:W-:-:S00]  /*f360*/  BRA `(.L_x_155) ;  /* 0xfffffffc00fc7947 */ /* 0x000fc0000383ffff */
[----:B------:R-:W-:-:S00]  /*f370*/  NOP ;  /* 0x0000000000007918 */ /* 0x000fc00000000000 */
        /* <DEDUP_REMOVED lines=8> */
.L_x_156:


//--------------------- .nv.global.init           --------------------------
	.section	.nv.global.init,"aw",@progbits
.nv.global.init:
	.type		$str$24,@object
	.size		$str$24,($str$25 - $str$24)
$str$24:
        /*0000*/ 	.byte	0x28, 0x61, 0x64, 0x64, 0x72, 0x65, 0x73, 0x73, 0x20, 0x26, 0x20, 0x6d, 0x61, 0x73, 0x6b, 0x29
        /*0010*/ 	.byte	0x20, 0x3d, 0x3d, 0x20, 0x30, 0x00
	.type		$str$25,@object
	.size		$str$25,(__unnamed_1 - $str$25)
$str$25:
        /*0016*/ 	.byte	0x2f, 0x74, 0x6d, 0x70, 0x2f, 0x63, 0x75, 0x74, 0x6c, 0x61, 0x73, 0x73, 0x5f, 0x73, 0x77, 0x65
        /*0026*/ 	.byte	0x65, 0x70, 0x5f, 0x73, 0x72, 0x63, 0x2f, 0x69, 0x6e, 0x63, 0x6c, 0x75, 0x64, 0x65, 0x2f, 0x63
        /*0036*/ 	.byte	0x75, 0x74, 0x65, 0x2f, 0x70, 0x6f, 0x69, 0x6e, 0x74, 0x65, 0x72, 0x5f, 0x66, 0x6c, 0x61, 0x67
        /*0046*/ 	.byte	0x67, 0x65, 0x64, 0x2e, 0x68, 0x70, 0x70, 0x00
	.type		__unnamed_1,@object
	.size		__unnamed_1,(__unnamed_2 - __unnamed_1)
__unnamed_1:
        /*004e*/ 	.byte	0x61, 0x75, 0x74, 0x6f, 0x20, 0x63, 0x75, 0x74, 0x65, 0x3a, 0x3a, 0x61, 0x73, 0x5f, 0x70, 0x6f
        /* <DEDUP_REMOVED lines=27> */
        /*020e*/ 	.byte	0x32, 0x30, 0x34, 0x38, 0x3e, 0x3e, 0x3e, 0x3e, 0x3e, 0x5d, 0x00
	.type		__unnamed_2,@object
	.size		__unnamed_2,(.L_1 - __unnamed_2)
__unnamed_2:
        /* <DEDUP_REMOVED lines=29> */
.L_1:


//--------------------- .nv.shared._ZN7cutlass13device_kernelINS_4fmha6kernel28FmhaKernelTmaWarpSpecializedINS1_10collective30FmhaMainloopTmaWarpSpecializedINS_10bfloat16_tEffN4cute5tupleIJNS7_1CILi128EEENS9_ILi64EEENS9_ILi224EEEEEENS8_IJiNS9_ILi1EEENS8_IJiiEEEEEESG_SG_NS4_12CausalFusionEJNS2_6OptionILNS2_3TagE0ENS9_ILb1EEEEENSI_ILSJ_2ESK_EEEEENS4_15FmhaFwdEpilogueIS6_fNS8_IJSB_SC_SB_EEEEENS2_23PersistentTileSchedulerEJSL_SM_EEEEEvNT_6ParamsE --------------------------
	.section	.nv.shared._ZN7cutlass13device_kernelINS_4fmha6kernel28FmhaKernelTmaWarpSpecializedINS1_10collective30FmhaMainloopTmaWarpSpecializedINS_10bfloat16_tEffN4cute5tupleIJNS7_1CILi128EEENS9_ILi64EEENS9_ILi224EEEEEENS8_IJiNS9_ILi1EEENS8_IJiiEEEEEESG_SG_NS4_12CausalFusionEJNS2_6OptionILNS2_3TagE0ENS9_ILb1EEEEENSI_ILSJ_2ESK_EEEEENS4_15FmhaFwdEpilogueIS6_fNS8_IJSB_SC_SB_EEEEENS2_23PersistentTileSchedulerEJSL_SM_EEEEEvNT_6ParamsE,"aw",@nobits
	.sectionflags	@""
	.align	16
	.zero		1024


//--------------------- .nv.shared.reserved.0     --------------------------
	.section	.nv.shared.reserved.0,"aw",@nobits
	.weak		__nv_reservedSMEM_offset_0_alias
	.size		__nv_reservedSMEM_offset_0_alias, 0, 0
	.other		__nv_reservedSMEM_offset_0_alias,@"STO_CUDA_RESERVED_SHARED STV_DEFAULT"
__nv_reservedSMEM_offset_0_alias:
	.zero		0


//--------------------- .nv.global                --------------------------
	.section	.nv.global,"aw",@nobits
.nv.global:
	.type		_ZN39_INTERNAL_6caf7889_4_k_cu_fb76b15b_33724cute1_E,@object
	.size		_ZN39_INTERNAL_6caf7889_4_k_cu_fb76b15b_33724cute1_E,(_ZN39_INTERNAL_6caf7889_4_k_cu_fb76b15b_33724cuda3std3__45__cpo6cbeginE - _ZN39_INTERNAL_6caf7889_4_k_cu_fb76b15b_33724cute1_E)
_ZN39_INTERNAL_6caf7889_4_k_cu_fb76b15b_33724cute1_E:
	.zero		1
	.type		_ZN39_INTERNAL_6caf7889_4_k_cu_fb76b15b_33724cuda3std3__45__cpo6cbeginE,@object
	.size		_ZN39_INTERNAL_6caf7889_4_k_cu_fb76b15b_33724cuda3std3__45__cpo6cbeginE,(_ZN39_INTERNAL_6caf7889_4_k_cu_fb76b15b_33724cuda3std3__48in_placeE - _ZN39_INTERNAL_6caf7889_4_k_cu_fb76b15b_33724cuda3std3__45__cpo6cbeginE)
_ZN39_INTERNAL_6caf7889_4_k_cu_fb76b15b_33724cuda3std3__45__cpo6cbeginE:
	.zero		1
	.type		_ZN39_INTERNAL_6caf7889_4_k_cu_fb76b15b_33724cuda3std3__48in_placeE,@object
	.size		_ZN39_INTERNAL_6caf7889_4_k_cu_fb76b15b_33724cuda3std3__48in_placeE,(_ZN39_INTERNAL_6caf7889_4_k_cu_fb76b15b_33724cuda3std6ranges3__45__cpo9iter_moveE - _ZN39_INTERNAL_6caf7889_4_k_cu_fb76b15b_33724cuda3std3__48in_placeE)
_ZN39_INTERNAL_6caf7889_4_k_cu_fb76b15b_33724cuda3std3__48in_placeE:
	.zero		1
	.type		_ZN39_INTERNAL_6caf7889_4_k_cu_fb76b15b_33724cuda3std6ranges3__45__cpo9iter_moveE,@object
	.size		_ZN39_INTERNAL_6caf7889_4_k_cu_fb76b15b_33724cuda3std6ranges3__45__cpo9iter_moveE,(_ZN39_INTERNAL_6caf7889_4_k_cu_fb76b15b_33724cuda3std3__45__cpo5beginE - _ZN39_INTERNAL_6caf7889_4_k_cu_fb76b15b_33724cuda3std6ranges3__45__cpo9iter_moveE)
_ZN39_INTERNAL_6caf7889_4_k_cu_fb76b15b_33724cuda3std6ranges3__45__cpo9iter_moveE:
	.zero		1
	.type		_ZN39_INTERNAL_6caf7889_4_k_cu_fb76b15b_33724cuda3std3__45__cpo5beginE,@object
	.size		_ZN39_INTERNAL_6caf7889_4_k_cu_fb76b15b_33724cuda3std3__45__cpo5beginE,(_ZN39_INTERNAL_6caf7889_4_k_cu_fb76b15b_33724cuda3std3__441_GLOBAL__N__6caf7889_4_k_cu_fb76b15b_33726ignoreE - _ZN39_INTERNAL_6caf7889_4_k_cu_fb76b15b_33724cuda3std3__45__cpo5beginE)
_ZN39_INTERNAL_6caf7889_4_k_cu_fb76b15b_33724cuda3std3__45__cpo5beginE:
	.zero		1
	.type		_ZN39_INTERNAL_6caf7889_4_k_cu_fb76b15b_33724cuda3std3__441_GLOBAL__N__6caf7889_4_k_cu_fb76b15b_33726ignoreE,@object
	.size		_ZN39_INTERNAL_6caf7889_4_k_cu_fb76b15b_33724cuda3std3__441_GLOBAL__N__6caf7889_4_k_cu_fb76b15b_33726ignoreE,(_ZN39_INTERNAL_6caf7889_4_k_cu_fb76b15b_33724cute7productE - _ZN39_INTERNAL_6caf7889_4_k_cu_fb76b15b_33724cuda3std3__441_GLOBAL__N__6caf7889_4_k_cu_fb76b15b_33726ignoreE)
_ZN39_INTERNAL_6caf7889_4_k_cu_fb76b15b_33724cuda3std3__441_GLOBAL__N__6caf7889_4_k_cu_fb76b15b_33726ignoreE:
	.zero		1
	.type		_ZN39_INTERNAL_6caf7889_4_k_cu_fb76b15b_33724cute7productE,@object
	.size		_ZN39_INTERNAL_6caf7889_4_k_cu_fb76b15b_33724cute7productE,(_ZN39_INTERNAL_6caf7889_4_k_cu_fb76b15b_33724cuda3std3__45__cpo3endE - _ZN39_INTERNAL_6caf7889_4_k_cu_fb76b15b_33724cute7productE)
_ZN39_INTERNAL_6caf7889_4_k_cu_fb76b15b_33724cute7productE:
	.zero		1
	.type		_ZN39_INTERNAL_6caf7889_4_k_cu_fb76b15b_33724cuda3std3__45__cpo3endE,@object
	.size		_ZN39_INTERNAL_6caf7889_4_k_cu_fb76b15b_33724cuda3std3__45__cpo3endE,(_ZN39_INTERNAL_6caf7889_4_k_cu_fb76b15b_33724cuda3std3__419piecewise_constructE - _ZN39_INTERNAL_6caf7889_4_k_cu_fb76b15b_33724cuda3std3__45__cpo3endE)
_ZN39_INTERNAL_6caf7889_4_k_cu_fb76b15b_33724cuda3std3__45__cpo3endE:
	.zero		1
	.type		_ZN39_INTERNAL_6caf7889_4_k_cu_fb76b15b_33724cuda3std3__419piecewise_constructE,@object
	.size		_ZN39_INTERNAL_6caf7889_4_k_cu_fb76b15b_33724cuda3std3__419piecewise_constructE,(_ZN39_INTERNAL_6caf7889_4_k_cu_fb76b15b_33724cuda3std3__45__cpo4cendE - _ZN39_INTERNAL_6caf7889_4_k_cu_fb76b15b_33724cuda3std3__419piecewise_constructE)
_ZN39_INTERNAL_6caf7889_4_k_cu_fb76b15b_33724cuda3std3__419piecewise_constructE:
	.zero		1
	.type		_ZN39_INTERNAL_6caf7889_4_k_cu_fb76b15b_33724cuda3std3__45__cpo4cendE,@object
	.size		_ZN39_INTERNAL_6caf7889_4_k_cu_fb76b15b_33724cuda3std3__45__cpo4cendE,(_ZN39_INTERNAL_6caf7889_4_k_cu_fb76b15b_33724cuda3std6ranges3__45__cpo4swapE - _ZN39_INTERNAL_6caf7889_4_k_cu_fb76b15b_33724cuda3std3__45__cpo4cendE)
_ZN39_INTERNAL_6caf7889_4_k_cu_fb76b15b_33724cuda3std3__45__cpo4cendE:
	.zero		1
	.type		_ZN39_INTERNAL_6caf7889_4_k_cu_fb76b15b_33724cuda3std6ranges3__45__cpo4swapE,@object
	.size		_ZN39_INTERNAL_6caf7889_4_k_cu_fb76b15b_33724cuda3std6ranges3__45__cpo4swapE,(.L_9 - _ZN39_INTERNAL_6caf7889_4_k_cu_fb76b15b_33724cuda3std6ranges3__45__cpo4swapE)
_ZN39_INTERNAL_6caf7889_4_k_cu_fb76b15b_33724cuda3std6ranges3__45__cpo4swapE:
	.zero		1
.L_9:


//--------------------- .nv.constant0._ZN7cutlass13device_kernelINS_4fmha6kernel28FmhaKernelTmaWarpSpecializedINS1_10collective30FmhaMainloopTmaWarpSpecializedINS_10bfloat16_tEffN4cute5tupleIJNS7_1CILi128EEENS9_ILi64EEENS9_ILi224EEEEEENS8_IJiNS9_ILi1EEENS8_IJiiEEEEEESG_SG_NS4_12CausalFusionEJNS2_6OptionILNS2_3TagE0ENS9_ILb1EEEEENSI_ILSJ_2ESK_EEEEENS4_15FmhaFwdEpilogueIS6_fNS8_IJSB_SC_SB_EEEEENS2_23PersistentTileSchedulerEJSL_SM_EEEEEvNT_6ParamsE --------------------------
	.section	.nv.constant0._ZN7cutlass13device_kernelINS_4fmha6kernel28FmhaKernelTmaWarpSpecializedINS1_10collective30FmhaMainloopTmaWarpSpecializedINS_10bfloat16_tEffN4cute5tupleIJNS7_1CILi128EEENS9_ILi64EEENS9_ILi224EEEEEENS8_IJiNS9_ILi1EEENS8_IJiiEEEEEESG_SG_NS4_12CausalFusionEJNS2_6OptionILNS2_3TagE0ENS9_ILb1EEEEENSI_ILSJ_2ESK_EEEEENS4_15FmhaFwdEpilogueIS6_fNS8_IJSB_SC_SB_EEEEENS2_23PersistentTileSchedulerEJSL_SM_EEEEEvNT_6ParamsE,"a",@progbits
	.sectionflags	@""
	.align	4
.nv.constant0._ZN7cutlass13device_kernelINS_4fmha6kernel28FmhaKernelTmaWarpSpecializedINS1_10collective30FmhaMainloopTmaWarpSpecializedINS_10bfloat16_tEffN4cute5tupleIJNS7_1CILi128EEENS9_ILi64EEENS9_ILi224EEEEEENS8_IJiNS9_ILi1EEENS8_IJiiEEEEEESG_SG_NS4_12CausalFusionEJNS2_6OptionILNS2_3TagE0ENS9_ILb1EEEEENSI_ILSJ_2ESK_EEEEENS4_15FmhaFwdEpilogueIS6_fNS8_IJSB_SC_SB_EEEEENS2_23PersistentTileSchedulerEJSL_SM_EEEEEvNT_6ParamsE:
	.zero		2688


//--------------------- SYMBOLS --------------------------

	.type		.nv.reservedSmem.offset0,@object
	.size		.nv.reservedSmem.offset0,0x4
	.type		__assertfail,@function
